// auto-generated by cutlass_sweep.gemm — config: {"arch": "sm_100", "cluster_m": 1, "cluster_n": 1, "dtype": "e4m3", "dtype_b": "e4m3", "layout": "nt", "stages": 0, "tile_k": 128, "tile_m": 128, "tile_n": 64}
#include "cutlass/cutlass.h"
#include "cutlass/gemm/collective/collective_builder.hpp"
#include "cutlass/gemm/device/gemm_universal_adapter.h"
#include "cutlass/gemm/kernel/gemm_universal.hpp"
#include "cutlass/epilogue/collective/collective_builder.hpp"

using ElemA = cutlass::float_e4m3_t;
using ElemB = cutlass::float_e4m3_t;
using ElemCD = cutlass::float_e4m3_t;
using Acc  = float;
using TileShape    = cute::Shape<cute::_128, cute::_64, cute::_128>;
using ClusterShape = cute::Shape<cute::_1, cute::_1, cute::_1>;

using CollectiveEpilogue = typename cutlass::epilogue::collective::CollectiveBuilder<
    cutlass::arch::Sm100, cutlass::arch::OpClassTensorOp,
    TileShape, ClusterShape,
    cutlass::epilogue::collective::EpilogueTileAuto,
    Acc, Acc,
    ElemCD, cutlass::layout::RowMajor, 128 / cutlass::sizeof_bits<ElemCD>::value,
    ElemCD, cutlass::layout::RowMajor, 128 / cutlass::sizeof_bits<ElemCD>::value,
    cutlass::epilogue::collective::EpilogueScheduleAuto
  >::CollectiveOp;

using CollectiveMainloop = typename cutlass::gemm::collective::CollectiveBuilder<
    cutlass::arch::Sm100, cutlass::arch::OpClassTensorOp,
    ElemA, cutlass::layout::RowMajor, 128 / cutlass::sizeof_bits<ElemA>::value,
    ElemB, cutlass::layout::ColumnMajor, 128 / cutlass::sizeof_bits<ElemB>::value,
    Acc,
    TileShape, ClusterShape,
    cutlass::gemm::collective::StageCountAutoCarveout<static_cast<int>(sizeof(typename CollectiveEpilogue::SharedStorage))>,
    cutlass::gemm::collective::KernelScheduleAuto
  >::CollectiveOp;

using GemmKernel = cutlass::gemm::kernel::GemmUniversal<
    cute::Shape<int,int,int,int>,
    CollectiveMainloop,
    CollectiveEpilogue
>;
using Gemm = cutlass::gemm::device::GemmUniversalAdapter<GemmKernel>;

// Force the device kernel symbol into the cubin without needing a host main.
auto* _anchor = &cutlass::device_kernel<GemmKernel>;


// ===== COMPILED SASS (sm_100a) =====

	.target	sm_100a

	.elftype	@"ET_EXEC"


//--------------------- .note.nv.tkinfo           --------------------------
	.section	.note.nv.tkinfo,"",@"SHT_NOTE"
	.sectionflags	@"SHF_NOTE_NV_TKINFO"
	.tkinfo
        /*0018*/ 	.word	0x00000002
        /*0030*/ 	.string	""
        /*0030*/ 	.string	"ptxas"
        /*0030*/ 	.string	"Cuda compilation tools, release 13.0, V13.0.88"
        /*0030*/ 	.string	"Build cuda_13.0.r13.0/compiler.36424714_0"
        /*0030*/ 	.string	"-arch sm_100a -m 64 "



//--------------------- .note.nv.cuinfo           --------------------------
	.section	.note.nv.cuinfo,"",@"SHT_NOTE"
	.sectionflags	@"SHF_NOTE_NV_CUINFO"
        /*0018*/ 	.short	0x0002
        /*001a*/ 	.short	0x0064
        /*001c*/ 	.short	0x0082
	.zero		2


//--------------------- .nv.info                  --------------------------
	.section	.nv.info,"",@"SHT_CUDA_INFO"
	.align	4


	//----- nvinfo : EIATTR_REGCOUNT
	.align		4
        /*0000*/ 	.byte	0x04, 0x2f
        /*0002*/ 	.short	(.L_19 - .L_18)
	.align		4
.L_18:
        /*0004*/ 	.word	index@(_ZN7cutlass13device_kernelINS_4gemm6kernel13GemmUniversalIN4cute5tupleIJiiiiEEENS1_10collective13CollectiveMmaINS1_35MainloopSm100TmaUmmaWarpSpecializedILi8ELi2ELi4ENS5_IJNS4_1CILi1EEESB_SB_EEEEENS5_IJNSA_ILi128EEENSA_ILi64EEESE_EEENS_12float_e4m3_tENS5_IJlSB_lEEESH_SI_NS4_8TiledMMAINS4_8MMA_AtomIJNS4_10MMA_TraitsINS4_19SM100_MMA_F8F6F4_SSEJSH_SH_fSE_SF_NS4_17integral_constantINS4_4UMMA5MajorELSP_0EEESQ_NSN_INSO_7ScaleInELSR_0EEESS_EEEEEENS4_6LayoutISC_NS5_IJNSA_ILi0EEESW_SW_EEEEENS5_IJNS4_10UnderscoreESZ_SZ_EEEEENS4_13SM90_TMA_LOADENS4_14ComposedLayoutINS4_7SwizzleILi3ELi4ELi3EEENS4_18smem_ptr_flag_bitsILi8EEENSV_INS5_IJNSA_ILi8EEESE_EEENS5_IJSE_SB_EEEEEEEvNS4_8identityES12_S1C_vS1D_EENS_8epilogue10collective18CollectiveEpilogueINS1F_23Sm100TmaWarpSpecializedILi1ELi1ELi64ELb0ELb0EEEJSG_NS5_IJNSV_ISE_SB_EENSV_ISF_SB_EEEEESH_SI_SH_SI_NS1F_6fusion15FusionCallbacksIS1J_NS1N_17LinearCombinationISH_fSH_fLNS_15FloatRoundStyleE2EEESG_S1M_JEEENS4_5SM1004TMEM4LOAD26SM100_TMEM_LOAD_32dp32b64xES12_NS13_INS14_ILi2ELi4ELi3EEES17_NSV_INS5_IJS18_SF_EEENS5_IJSF_SB_EEEEEEENS4_39AutoVectorizingCopyWithAssumedAlignmentILi128EEENS4_14SM90_TMA_STOREES21_S23_S23_EEEvvEEEEvNT_6ParamsE)
        /*0008*/ 	.word	0x000000c2


	//----- nvinfo : EIATTR_FRAME_SIZE
	.align		4
.L_19:
        /*000c*/ 	.byte	0x04, 0x11
        /*000e*/ 	.short	(.L_21 - .L_20)
	.align		4
.L_20:
        /*0010*/ 	.word	index@($__internal_2_$__cuda_sm10x_tcgen05_guardrail_trap_unallocated_columns_being_dealloced)
        /*0014*/ 	.word	0x00000000


	//----- nvinfo : EIATTR_FRAME_SIZE
	.align		4
.L_21:
        /*0018*/ 	.byte	0x04, 0x11
        /*001a*/ 	.short	(.L_23 - .L_22)
	.align		4
.L_22:
        /*001c*/ 	.word	index@($__internal_1_$__cuda_sm10x_tcgen05_guardrail_trap_phase_invalid_during_alloc)
        /*0020*/ 	.word	0x00000000


	//----- nvinfo : EIATTR_FRAME_SIZE
	.align		4
.L_23:
        /*0024*/ 	.byte	0x04, 0x11
        /*0026*/ 	.short	(.L_25 - .L_24)
	.align		4
.L_24:
        /*0028*/ 	.word	index@($__internal_0_$__cuda_sm10x_tcgen05_guardrail_trap_col_being_dealloced_not_returned_by_alloc)
        /*002c*/ 	.word	0x00000000


	//----- nvinfo : EIATTR_FRAME_SIZE
	.align		4
.L_25:
        /*0030*/ 	.byte	0x04, 0x11
        /*0032*/ 	.short	(.L_27 - .L_26)
	.align		4
.L_26:
        /*0034*/ 	.word	index@(_ZN7cutlass13device_kernelINS_4gemm6kernel13GemmUniversalIN4cute5tupleIJiiiiEEENS1_10collective13CollectiveMmaINS1_35MainloopSm100TmaUmmaWarpSpecializedILi8ELi2ELi4ENS5_IJNS4_1CILi1EEESB_SB_EEEEENS5_IJNSA_ILi128EEENSA_ILi64EEESE_EEENS_12float_e4m3_tENS5_IJlSB_lEEESH_SI_NS4_8TiledMMAINS4_8MMA_AtomIJNS4_10MMA_TraitsINS4_19SM100_MMA_F8F6F4_SSEJSH_SH_fSE_SF_NS4_17integral_constantINS4_4UMMA5MajorELSP_0EEESQ_NSN_INSO_7ScaleInELSR_0EEESS_EEEEEENS4_6LayoutISC_NS5_IJNSA_ILi0EEESW_SW_EEEEENS5_IJNS4_10UnderscoreESZ_SZ_EEEEENS4_13SM90_TMA_LOADENS4_14ComposedLayoutINS4_7SwizzleILi3ELi4ELi3EEENS4_18smem_ptr_flag_bitsILi8EEENSV_INS5_IJNSA_ILi8EEESE_EEENS5_IJSE_SB_EEEEEEEvNS4_8identityES12_S1C_vS1D_EENS_8epilogue10collective18CollectiveEpilogueINS1F_23Sm100TmaWarpSpecializedILi1ELi1ELi64ELb0ELb0EEEJSG_NS5_IJNSV_ISE_SB_EENSV_ISF_SB_EEEEESH_SI_SH_SI_NS1F_6fusion15FusionCallbacksIS1J_NS1N_17LinearCombinationISH_fSH_fLNS_15FloatRoundStyleE2EEESG_S1M_JEEENS4_5SM1004TMEM4LOAD26SM100_TMEM_LOAD_32dp32b64xES12_NS13_INS14_ILi2ELi4ELi3EEES17_NSV_INS5_IJS18_SF_EEENS5_IJSF_SB_EEEEEEENS4_39AutoVectorizingCopyWithAssumedAlignmentILi128EEENS4_14SM90_TMA_STOREES21_S23_S23_EEEvvEEEEvNT_6ParamsE)
        /*0038*/ 	.word	0x00000000


	//----- nvinfo : EIATTR_MIN_STACK_SIZE
	.align		4
.L_27:
        /*003c*/ 	.byte	0x04, 0x12
        /*003e*/ 	.short	(.L_29 - .L_28)
	.align		4
.L_28:
        /*0040*/ 	.word	index@(_ZN7cutlass13device_kernelINS_4gemm6kernel13GemmUniversalIN4cute5tupleIJiiiiEEENS1_10collective13CollectiveMmaINS1_35MainloopSm100TmaUmmaWarpSpecializedILi8ELi2ELi4ENS5_IJNS4_1CILi1EEESB_SB_EEEEENS5_IJNSA_ILi128EEENSA_ILi64EEESE_EEENS_12float_e4m3_tENS5_IJlSB_lEEESH_SI_NS4_8TiledMMAINS4_8MMA_AtomIJNS4_10MMA_TraitsINS4_19SM100_MMA_F8F6F4_SSEJSH_SH_fSE_SF_NS4_17integral_constantINS4_4UMMA5MajorELSP_0EEESQ_NSN_INSO_7ScaleInELSR_0EEESS_EEEEEENS4_6LayoutISC_NS5_IJNSA_ILi0EEESW_SW_EEEEENS5_IJNS4_10UnderscoreESZ_SZ_EEEEENS4_13SM90_TMA_LOADENS4_14ComposedLayoutINS4_7SwizzleILi3ELi4ELi3EEENS4_18smem_ptr_flag_bitsILi8EEENSV_INS5_IJNSA_ILi8EEESE_EEENS5_IJSE_SB_EEEEEEEvNS4_8identityES12_S1C_vS1D_EENS_8epilogue10collective18CollectiveEpilogueINS1F_23Sm100TmaWarpSpecializedILi1ELi1ELi64ELb0ELb0EEEJSG_NS5_IJNSV_ISE_SB_EENSV_ISF_SB_EEEEESH_SI_SH_SI_NS1F_6fusion15FusionCallbacksIS1J_NS1N_17LinearCombinationISH_fSH_fLNS_15FloatRoundStyleE2EEESG_S1M_JEEENS4_5SM1004TMEM4LOAD26SM100_TMEM_LOAD_32dp32b64xES12_NS13_INS14_ILi2ELi4ELi3EEES17_NSV_INS5_IJS18_SF_EEENS5_IJSF_SB_EEEEEEENS4_39AutoVectorizingCopyWithAssumedAlignmentILi128EEENS4_14SM90_TMA_STOREES21_S23_S23_EEEvvEEEEvNT_6ParamsE)
        /*0044*/ 	.word	0x00000000
.L_29:


//--------------------- .nv.compat                --------------------------
	.section	.nv.compat,"",@"SHT_CUDA_COMPAT_INFO"
	.align	4
        /*0000*/ 	.byte	0x02, 0x09, 0x01, 0x00, 0x02, 0x02, 0x02, 0x00, 0x02, 0x05, 0x05, 0x00, 0x03, 0x07, 0x01, 0x01
        /*0010*/ 	.byte	0x02, 0x03, 0x01, 0x00, 0x02, 0x06, 0x01, 0x00, 0x04, 0x0b, 0x08, 0x00, 0x09, 0x00, 0x00, 0x00
        /*0020*/ 	.byte	0x00, 0x00, 0x00, 0x00


//--------------------- .nv.info._ZN7cutlass13device_kernelINS_4gemm6kernel13GemmUniversalIN4cute5tupleIJiiiiEEENS1_10collective13CollectiveMmaINS1_35MainloopSm100TmaUmmaWarpSpecializedILi8ELi2ELi4ENS5_IJNS4_1CILi1EEESB_SB_EEEEENS5_IJNSA_ILi128EEENSA_ILi64EEESE_EEENS_12float_e4m3_tENS5_IJlSB_lEEESH_SI_NS4_8TiledMMAINS4_8MMA_AtomIJNS4_10MMA_TraitsINS4_19SM100_MMA_F8F6F4_SSEJSH_SH_fSE_SF_NS4_17integral_constantINS4_4UMMA5MajorELSP_0EEESQ_NSN_INSO_7ScaleInELSR_0EEESS_EEEEEENS4_6LayoutISC_NS5_IJNSA_ILi0EEESW_SW_EEEEENS5_IJNS4_10UnderscoreESZ_SZ_EEEEENS4_13SM90_TMA_LOADENS4_14ComposedLayoutINS4_7SwizzleILi3ELi4ELi3EEENS4_18smem_ptr_flag_bitsILi8EEENSV_INS5_IJNSA_ILi8EEESE_EEENS5_IJSE_SB_EEEEEEEvNS4_8identityES12_S1C_vS1D_EENS_8epilogue10collective18CollectiveEpilogueINS1F_23Sm100TmaWarpSpecializedILi1ELi1ELi64ELb0ELb0EEEJSG_NS5_IJNSV_ISE_SB_EENSV_ISF_SB_EEEEESH_SI_SH_SI_NS1F_6fusion15FusionCallbacksIS1J_NS1N_17LinearCombinationISH_fSH_fLNS_15FloatRoundStyleE2EEESG_S1M_JEEENS4_5SM1004TMEM4LOAD26SM100_TMEM_LOAD_32dp32b64xES12_NS13_INS14_ILi2ELi4ELi3EEES17_NSV_INS5_IJS18_SF_EEENS5_IJSF_SB_EEEEEEENS4_39AutoVectorizingCopyWithAssumedAlignmentILi128EEENS4_14SM90_TMA_STOREES21_S23_S23_EEEvvEEEEvNT_6ParamsE --------------------------
	.section	.nv.info._ZN7cutlass13device_kernelINS_4gemm6kernel13GemmUniversalIN4cute5tupleIJiiiiEEENS1_10collective13CollectiveMmaINS1_35MainloopSm100TmaUmmaWarpSpecializedILi8ELi2ELi4ENS5_IJNS4_1CILi1EEESB_SB_EEEEENS5_IJNSA_ILi128EEENSA_ILi64EEESE_EEENS_12float_e4m3_tENS5_IJlSB_lEEESH_SI_NS4_8TiledMMAINS4_8MMA_AtomIJNS4_10MMA_TraitsINS4_19SM100_MMA_F8F6F4_SSEJSH_SH_fSE_SF_NS4_17integral_constantINS4_4UMMA5MajorELSP_0EEESQ_NSN_INSO_7ScaleInELSR_0EEESS_EEEEEENS4_6LayoutISC_NS5_IJNSA_ILi0EEESW_SW_EEEEENS5_IJNS4_10UnderscoreESZ_SZ_EEEEENS4_13SM90_TMA_LOADENS4_14ComposedLayoutINS4_7SwizzleILi3ELi4ELi3EEENS4_18smem_ptr_flag_bitsILi8EEENSV_INS5_IJNSA_ILi8EEESE_EEENS5_IJSE_SB_EEEEEEEvNS4_8identityES12_S1C_vS1D_EENS_8epilogue10collective18CollectiveEpilogueINS1F_23Sm100TmaWarpSpecializedILi1ELi1ELi64ELb0ELb0EEEJSG_NS5_IJNSV_ISE_SB_EENSV_ISF_SB_EEEEESH_SI_SH_SI_NS1F_6fusion15FusionCallbacksIS1J_NS1N_17LinearCombinationISH_fSH_fLNS_15FloatRoundStyleE2EEESG_S1M_JEEENS4_5SM1004TMEM4LOAD26SM100_TMEM_LOAD_32dp32b64xES12_NS13_INS14_ILi2ELi4ELi3EEES17_NSV_INS5_IJS18_SF_EEENS5_IJSF_SB_EEEEEEENS4_39AutoVectorizingCopyWithAssumedAlignmentILi128EEENS4_14SM90_TMA_STOREES21_S23_S23_EEEvvEEEEvNT_6ParamsE,"",@"SHT_CUDA_INFO"
	.sectionflags	@""
	.align	4


	//----- nvinfo : EIATTR_CUDA_API_VERSION
	.align		4
        /*0000*/ 	.byte	0x04, 0x37
        /*0002*/ 	.short	(.L_31 - .L_30)
.L_30:
        /*0004*/ 	.word	0x00000082


	//----- nvinfo : EIATTR_KPARAM_INFO
	.align		4
.L_31:
        /*0008*/ 	.byte	0x04, 0x17
        /*000a*/ 	.short	(.L_33 - .L_32)
.L_32:
        /*000c*/ 	.word	0x00000000
        /*0010*/ 	.short	0x0000
        /*0012*/ 	.short	0x0000
        /*0014*/ 	.byte	0x00, 0xf0, 0x01, 0x20


	//----- nvinfo : EIATTR_AT_ENTRY_FRAGMENTS
	.align		4
.L_33:
        /*0018*/ 	.byte	0x04, 0x4f
        /*001a*/ 	.short	(.L_35 - .L_34)


	//   ....[0]....
.L_34:
        /*001c*/ 	.word	0x00000006


	//----- nvinfo : EIATTR_RESERVED_SMEM_USED
	.align		4
.L_35:
        /*0020*/ 	.byte	0x01, 0x41
	.zero		2


	//----- nvinfo : EIATTR_SPARSE_MMA_MASK
	.align		4
        /*0024*/ 	.byte	0x03, 0x50
        /*0026*/ 	.short	0x0000


	//----- nvinfo : EIATTR_TCGEN05_1CTA_USED
	.align		4
        /*0028*/ 	.byte	0x01, 0x51
	.zero		2


	//----- nvinfo : EIATTR_MAXREG_COUNT
	.align		4
        /*002c*/ 	.byte	0x03, 0x1b
        /*002e*/ 	.short	0x00ff


	//----- nvinfo : EIATTR_NUM_BARRIERS
	.align		4
        /*0030*/ 	.byte	0x02, 0x4c
        /*0032*/ 	.byte	0x07
	.zero		1


	//----- nvinfo : EIATTR_EXTERNS
	.align		4
        /*0034*/ 	.byte	0x04, 0x0f
        /*0036*/ 	.short	(.L_37 - .L_36)


	//   ....[0]....
	.align		4
.L_36:
        /*0038*/ 	.word	index@(__assertfail)


	//----- nvinfo : EIATTR_MERCURY_ISA_VERSION
	.align		4
.L_37:
        /*003c*/ 	.byte	0x03, 0x5f
        /*003e*/ 	.short	0x0101


	//----- nvinfo : EIATTR_INT_WARP_WIDE_INSTR_OFFSETS
	.align		4
        /*0040*/ 	.byte	0x04, 0x31
        /*0042*/ 	.short	(.L_39 - .L_38)


	//   ....[0]....
.L_38:
        /*0044*/ 	.word	0x00001e00


	//   ....[1]....
        /*0048*/ 	.word	0x00003a90


	//   ....[2]....
        /*004c*/ 	.word	0x00003ab0


	//   ....[3]....
        /*0050*/ 	.word	0x00003ae0


	//   ....[4]....
        /*0054*/ 	.word	0x000044f0


	//   ....[5]....
        /*0058*/ 	.word	0x000045e0


	//----- nvinfo : EIATTR_COOP_GROUP_MASK_REGIDS
	.align		4
.L_39:
        /*005c*/ 	.byte	0x04, 0x29
        /*005e*/ 	.short	(.L_41 - .L_40)


	//   ....[0]....
.L_40:
        /*0060*/ 	.word	0xffffffff


	//   ....[1]....
        /*0064*/ 	.word	0xffffffff


	//   ....[2]....
        /*0068*/ 	.word	0xffffffff


	//   ....[3]....
        /*006c*/ 	.word	0xffffffff


	//   ....[4]....
        /*0070*/ 	.word	0xffffffff


	//   ....[5]....
        /*0074*/ 	.word	0xffffffff


	//   ....[6]....
        /*0078*/ 	.word	0xffffffff


	//   ....[7]....
        /*007c*/ 	.word	0xffffffff


	//   ....[8]....
        /*0080*/ 	.word	0xffffffff


	//   ....[9]....
        /*0084*/ 	.word	0xffffffff


	//   ....[10]....
        /*0088*/ 	.word	0xffffffff


	//   ....[11]....
        /*008c*/ 	.word	0xffffffff


	//   ....[12]....
        /*0090*/ 	.word	0xffffffff


	//----- nvinfo : EIATTR_COOP_GROUP_INSTR_OFFSETS
	.align		4
.L_41:
        /*0094*/ 	.byte	0x04, 0x28
        /*0096*/ 	.short	(.L_43 - .L_42)


	//   ....[0]....
.L_42:
        /*0098*/ 	.word	0x00000090


	//   ....[1]....
        /*009c*/ 	.word	0x000004d0


	//   ....[2]....
        /*00a0*/ 	.word	0x000006c0


	//   ....[3]....
        /*00a4*/ 	.word	0x00000800


	//   ....[4]....
        /*00a8*/ 	.word	0x00000900


	//   ....[5]....
        /*00ac*/ 	.word	0x00000a70


	//   ....[6]....
        /*00b0*/ 	.word	0x00000c10


	//   ....[7]....
        /*00b4*/ 	.word	0x00001ce0


	//   ....[8]....
        /*00b8*/ 	.word	0x00002d00


	//   ....[9]....
        /*00bc*/ 	.word	0x00002f10


	//   ....[10]....
        /*00c0*/ 	.word	0x00002f40


	//   ....[11]....
        /*00c4*/ 	.word	0x00003970


	//   ....[12]....
        /*00c8*/ 	.word	0x00003ba0


	//----- nvinfo : EIATTR_VRC_CTA_INIT_COUNT
	.align		4
.L_43:
        /*00cc*/ 	.byte	0x02, 0x4a
        /*00ce*/ 	.byte	0x80
	.zero		1


	//----- nvinfo : EIATTR_SYSCALL_OFFSETS
	.align		4
        /*00d0*/ 	.byte	0x04, 0x46
        /*00d2*/ 	.short	(.L_45 - .L_44)


	//   ....[0]....
.L_44:
        /*00d4*/ 	.word	0x00004fd0


	//   ....[1]....
        /*00d8*/ 	.word	0x00005110


	//   ....[2]....
        /*00dc*/ 	.word	0x000058b0


	//----- nvinfo : EIATTR_MBARRIER_INSTR_OFFSETS
	.align		4
.L_45:
        /*00e0*/ 	.byte	0x04, 0x39
        /*00e2*/ 	.short	(.L_47 - .L_46)


	//   ....[0]....
.L_46:
        /*00e4*/ 	.word	0x000005b0
        /*00e8*/ 	.word	0x000000ff
        /*00ec*/ 	.word	0x00000000
        /*00f0*/ 	.short	0x0100
        /*00f2*/ 	.byte	0x05
	.zero		1


	//   ....[1]....
        /*00f4*/ 	.word	0x000005c0
        /*00f8*/ 	.word	0x000000ff
        /*00fc*/ 	.word	0x00000040
        /*0100*/ 	.short	0x0100
        /*0102*/ 	.byte	0x05
	.zero		1


	//   ....[2]....
        /*0104*/ 	.word	0x000005d0
        /*0108*/ 	.word	0x000000ff
        /*010c*/ 	.word	0x00000008
        /*0110*/ 	.short	0x0100
        /*0112*/ 	.byte	0x05
	.zero		1


	//   ....[3]....
        /*0114*/ 	.word	0x000005e0
        /*0118*/ 	.word	0x000000ff
        /*011c*/ 	.word	0x00000048
        /*0120*/ 	.short	0x0100
        /*0122*/ 	.byte	0x05
	.zero		1


	//   ....[4]....
        /*0124*/ 	.word	0x000005f0
        /*0128*/ 	.word	0x000000ff
        /*012c*/ 	.word	0x00000010
        /*0130*/ 	.short	0x0100
        /*0132*/ 	.byte	0x05
	.zero		1


	//   ....[5]....
        /*0134*/ 	.word	0x00000600
        /*0138*/ 	.word	0x000000ff
        /*013c*/ 	.word	0x00000050
        /*0140*/ 	.short	0x0100
        /*0142*/ 	.byte	0x05
	.zero		1


	//   ....[6]....
        /*0144*/ 	.word	0x00000610
        /*0148*/ 	.word	0x000000ff
        /*014c*/ 	.word	0x00000018
        /*0150*/ 	.short	0x0100
        /*0152*/ 	.byte	0x05
	.zero		1


	//   ....[7]....
        /*0154*/ 	.word	0x00000620
        /*0158*/ 	.word	0x000000ff
        /*015c*/ 	.word	0x00000058
        /*0160*/ 	.short	0x0100
        /*0162*/ 	.byte	0x05
	.zero		1


	//   ....[8]....
        /*0164*/ 	.word	0x00000630
        /*0168*/ 	.word	0x000000ff
        /*016c*/ 	.word	0x00000020
        /*0170*/ 	.short	0x0100
        /*0172*/ 	.byte	0x05
	.zero		1


	//   ....[9]....
        /*0174*/ 	.word	0x00000640
        /*0178*/ 	.word	0x000000ff
        /*017c*/ 	.word	0x00000060
        /*0180*/ 	.short	0x0100
        /*0182*/ 	.byte	0x05
	.zero		1


	//   ....[10]....
        /*0184*/ 	.word	0x00000650
        /*0188*/ 	.word	0x000000ff
        /*018c*/ 	.word	0x00000028
        /*0190*/ 	.short	0x0100
        /*0192*/ 	.byte	0x05
	.zero		1


	//   ....[11]....
        /*0194*/ 	.word	0x00000660
        /*0198*/ 	.word	0x000000ff
        /*019c*/ 	.word	0x00000068
        /*01a0*/ 	.short	0x0100
        /*01a2*/ 	.byte	0x05
	.zero		1


	//   ....[12]....
        /*01a4*/ 	.word	0x00000670
        /*01a8*/ 	.word	0x000000ff
        /*01ac*/ 	.word	0x00000030
        /*01b0*/ 	.short	0x0100
        /*01b2*/ 	.byte	0x05
	.zero		1


	//   ....[13]....
        /*01b4*/ 	.word	0x00000680
        /*01b8*/ 	.word	0x000000ff
        /*01bc*/ 	.word	0x00000070
        /*01c0*/ 	.short	0x0100
        /*01c2*/ 	.byte	0x05
	.zero		1


	//   ....[14]....
        /*01c4*/ 	.word	0x00000690
        /*01c8*/ 	.word	0x000000ff
        /*01cc*/ 	.word	0x00000038
        /*01d0*/ 	.short	0x0100
        /*01d2*/ 	.byte	0x05
	.zero		1


	//   ....[15]....
        /*01d4*/ 	.word	0x000006a0
        /*01d8*/ 	.word	0x000000ff
        /*01dc*/ 	.word	0x00000078
        /*01e0*/ 	.short	0x0100
        /*01e2*/ 	.byte	0x05
	.zero		1


	//   ....[16]....
        /*01e4*/ 	.word	0x000007d0
        /*01e8*/ 	.word	0x000000ff
        /*01ec*/ 	.word	0x00000080
        /*01f0*/ 	.short	0x0100
        /*01f2*/ 	.byte	0x06
	.zero		1


	//   ....[17]....
        /*01f4*/ 	.word	0x000007e0
        /*01f8*/ 	.word	0x000000ff
        /*01fc*/ 	.word	0x00000088
        /*0200*/ 	.short	0x0100
        /*0202*/ 	.byte	0x06
	.zero		1


	//   ....[18]....
        /*0204*/ 	.word	0x000008d0
        /*0208*/ 	.word	0x000000ff
        /*020c*/ 	.word	0x00000090
        /*0210*/ 	.short	0x0100
        /*0212*/ 	.byte	0x05
	.zero		1


	//   ....[19]....
        /*0214*/ 	.word	0x000008e0
        /*0218*/ 	.word	0x000000ff
        /*021c*/ 	.word	0x00000098
        /*0220*/ 	.short	0x0100
        /*0222*/ 	.byte	0x05
	.zero		1


	//   ....[20]....
        /*0224*/ 	.word	0x00000a20
        /*0228*/ 	.word	0x000000ff
        /*022c*/ 	.word	0x000000a0
        /*0230*/ 	.short	0x0100
        /*0232*/ 	.byte	0x05
	.zero		1


	//   ....[21]....
        /*0234*/ 	.word	0x00000a30
        /*0238*/ 	.word	0x000000ff
        /*023c*/ 	.word	0x000000b0
        /*0240*/ 	.short	0x0100
        /*0242*/ 	.byte	0x05
	.zero		1


	//   ....[22]....
        /*0244*/ 	.word	0x00000a40
        /*0248*/ 	.word	0x000000ff
        /*024c*/ 	.word	0x000000a8
        /*0250*/ 	.short	0x0100
        /*0252*/ 	.byte	0x05
	.zero		1


	//   ....[23]....
        /*0254*/ 	.word	0x00000a50
        /*0258*/ 	.word	0x000000ff
        /*025c*/ 	.word	0x000000b8
        /*0260*/ 	.short	0x0100
        /*0262*/ 	.byte	0x05
	.zero		1


	//   ....[24]....
        /*0264*/ 	.word	0x00000b80
        /*0268*/ 	.word	0x000000ff
        /*026c*/ 	.word	0x000000c0
        /*0270*/ 	.short	0x0100
        /*0272*/ 	.byte	0x06
	.zero		1


	//   ....[25]....
        /*0274*/ 	.word	0x00000b90
        /*0278*/ 	.word	0x000000ff
        /*027c*/ 	.word	0x000000e0
        /*0280*/ 	.short	0x0100
        /*0282*/ 	.byte	0x06
	.zero		1


	//   ....[26]....
        /*0284*/ 	.word	0x00000ba0
        /*0288*/ 	.word	0x000000ff
        /*028c*/ 	.word	0x000000c8
        /*0290*/ 	.short	0x0100
        /*0292*/ 	.byte	0x06
	.zero		1


	//   ....[27]....
        /*0294*/ 	.word	0x00000bb0
        /*0298*/ 	.word	0x000000ff
        /*029c*/ 	.word	0x000000e8
        /*02a0*/ 	.short	0x0100
        /*02a2*/ 	.byte	0x06
	.zero		1


	//   ....[28]....
        /*02a4*/ 	.word	0x00000bc0
        /*02a8*/ 	.word	0x000000ff
        /*02ac*/ 	.word	0x000000d0
        /*02b0*/ 	.short	0x0100
        /*02b2*/ 	.byte	0x06
	.zero		1


	//   ....[29]....
        /*02b4*/ 	.word	0x00000bd0
        /*02b8*/ 	.word	0x000000ff
        /*02bc*/ 	.word	0x000000f0
        /*02c0*/ 	.short	0x0100
        /*02c2*/ 	.byte	0x06
	.zero		1


	//   ....[30]....
        /*02c4*/ 	.word	0x00000be0
        /*02c8*/ 	.word	0x000000ff
        /*02cc*/ 	.word	0x000000d8
        /*02d0*/ 	.short	0x0100
        /*02d2*/ 	.byte	0x06
	.zero		1


	//   ....[31]....
        /*02d4*/ 	.word	0x00000bf0
        /*02d8*/ 	.word	0x000000ff
        /*02dc*/ 	.word	0x000000f8
        /*02e0*/ 	.short	0x0100
        /*02e2*/ 	.byte	0x06
	.zero		1


	//   ....[32]....
        /*02e4*/ 	.word	0x00000ce0
        /*02e8*/ 	.word	0x000000ff
        /*02ec*/ 	.word	0x00000100
        /*02f0*/ 	.short	0x0100
        /*02f2*/ 	.byte	0x05
	.zero		1


	//   ....[33]....
        /*02f4*/ 	.word	0x00000cf0
        /*02f8*/ 	.word	0x000000ff
        /*02fc*/ 	.word	0x00000110
        /*0300*/ 	.short	0x0100
        /*0302*/ 	.byte	0x05
	.zero		1


	//   ....[34]....
        /*0304*/ 	.word	0x00000d00
        /*0308*/ 	.word	0x000000ff
        /*030c*/ 	.word	0x00000108
        /*0310*/ 	.short	0x0100
        /*0312*/ 	.byte	0x05
	.zero		1


	//   ....[35]....
        /*0314*/ 	.word	0x00000d10
        /*0318*/ 	.word	0x000000ff
        /*031c*/ 	.word	0x00000118
        /*0320*/ 	.short	0x0100
        /*0322*/ 	.byte	0x05
	.zero		1


	//   ....[36]....
        /*0324*/ 	.word	0x000015e0
        /*0328*/ 	.word	0x00000003
        /*032c*/ 	.word	0x00000110
        /*0330*/ 	.short	0x010a
        /*0332*/ 	.byte	0xff
	.zero		1


	//   ....[37]....
        /*0334*/ 	.word	0x00001610
        /*0338*/ 	.word	0x00000003
        /*033c*/ 	.word	0x00000100
        /*0340*/ 	.short	0x0101
        /*0342*/ 	.byte	0xff
	.zero		1


	//   ....[38]....
        /*0344*/ 	.word	0x000016e0
        /*0348*/ 	.word	0x000000ff
        /*034c*/ 	.word	0x00000040
        /*0350*/ 	.short	0x010a
        /*0352*/ 	.byte	0x08
	.zero		1


	//   ....[39]....
        /*0354*/ 	.word	0x00001780
        /*0358*/ 	.word	0x000000ff
        /*035c*/ 	.word	0x00000040
        /*0360*/ 	.short	0x010a
        /*0362*/ 	.byte	0x21
	.zero		1


	//   ....[40]....
        /*0364*/ 	.word	0x000018d0
        /*0368*/ 	.word	0x000000ff
        /*036c*/ 	.word	0x00000040
        /*0370*/ 	.short	0x010a
        /*0372*/ 	.byte	0x08
	.zero		1


	//   ....[41]....
        /*0374*/ 	.word	0x000019e0
        /*0378*/ 	.word	0x000000ff
        /*037c*/ 	.word	0x00000098
        /*0380*/ 	.short	0x0101
        /*0382*/ 	.byte	0x04
	.zero		1


	//   ....[42]....
        /*0384*/ 	.word	0x00001a00
        /*0388*/ 	.word	0x000000ff
        /*038c*/ 	.word	0x00000040
        /*0390*/ 	.short	0x010a
        /*0392*/ 	.byte	0x08
	.zero		1


	//   ....[43]....
        /*0394*/ 	.word	0x00001a80
        /*0398*/ 	.word	0x000000ff
        /*039c*/ 	.word	0x00000040
        /*03a0*/ 	.short	0x010a
        /*03a2*/ 	.byte	0x11
	.zero		1


	//   ....[44]....
        /*03a4*/ 	.word	0x00001bd0
        /*03a8*/ 	.word	0x000000ff
        /*03ac*/ 	.word	0x00000040
        /*03b0*/ 	.short	0x010a
        /*03b2*/ 	.byte	0x08
	.zero		1


	//   ....[45]....
        /*03b4*/ 	.word	0x00001d10
        /*03b8*/ 	.word	0x00000002
        /*03bc*/ 	.word	0x000000a0
        /*03c0*/ 	.short	0x010a
        /*03c2*/ 	.byte	0xff
	.zero		1


	//   ....[46]....
        /*03c4*/ 	.word	0x00001dd0
        /*03c8*/ 	.word	0x00000002
        /*03cc*/ 	.word	0x00000000
        /*03d0*/ 	.short	0x0101
        /*03d2*/ 	.byte	0xff
	.zero		1


	//   ....[47]....
        /*03d4*/ 	.word	0x00002330
        /*03d8*/ 	.word	0x000000ff
        /*03dc*/ 	.word	0x00000000
        /*03e0*/ 	.short	0x010a
        /*03e2*/ 	.byte	0x05
	.zero		1


	//   ....[48]....
        /*03e4*/ 	.word	0x000023c0
        /*03e8*/ 	.word	0x000000ff
        /*03ec*/ 	.word	0x00000000
        /*03f0*/ 	.short	0x010a
        /*03f2*/ 	.byte	0x05
	.zero		1


	//   ....[49]....
        /*03f4*/ 	.word	0x00002450
        /*03f8*/ 	.word	0x000000ff
        /*03fc*/ 	.word	0x00000000
        /*0400*/ 	.short	0x010a
        /*0402*/ 	.byte	0x05
	.zero		1


	//   ....[50]....
        /*0404*/ 	.word	0x000024e0
        /*0408*/ 	.word	0x000000ff
        /*040c*/ 	.word	0x00000000
        /*0410*/ 	.short	0x010a
        /*0412*/ 	.byte	0x05
	.zero		1


	//   ....[51]....
        /*0414*/ 	.word	0x00002570
        /*0418*/ 	.word	0x000000ff
        /*041c*/ 	.word	0x00000000
        /*0420*/ 	.short	0x010a
        /*0422*/ 	.byte	0x05
	.zero		1


	//   ....[52]....
        /*0424*/ 	.word	0x00002600
        /*0428*/ 	.word	0x000000ff
        /*042c*/ 	.word	0x00000000
        /*0430*/ 	.short	0x010a
        /*0432*/ 	.byte	0x05
	.zero		1


	//   ....[53]....
        /*0434*/ 	.word	0x00002690
        /*0438*/ 	.word	0x000000ff
        /*043c*/ 	.word	0x00000000
        /*0440*/ 	.short	0x010a
        /*0442*/ 	.byte	0x05
	.zero		1


	//   ....[54]....
        /*0444*/ 	.word	0x00002730
        /*0448*/ 	.word	0x00000000
        /*044c*/ 	.word	0x00000000
        /*0450*/ 	.short	0x010a
        /*0452*/ 	.byte	0xff
	.zero		1


	//   ....[55]....
        /*0454*/ 	.word	0x00002850
        /*0458*/ 	.word	0x00000000
        /*045c*/ 	.word	0x00000100
        /*0460*/ 	.short	0x010a
        /*0462*/ 	.byte	0xff
	.zero		1


	//   ....[56]....
        /*0464*/ 	.word	0x000028b0
        /*0468*/ 	.word	0x00000004
        /*046c*/ 	.word	0x00000000
        /*0470*/ 	.short	0x0101
        /*0472*/ 	.byte	0xff
	.zero		1


	//   ....[57]....
        /*0474*/ 	.word	0x000028d0
        /*0478*/ 	.word	0x000000ff
        /*047c*/ 	.word	0x000000b0
        /*0480*/ 	.short	0x010a
        /*0482*/ 	.byte	0x05
	.zero		1


	//   ....[58]....
        /*0484*/ 	.word	0x000029f0
        /*0488*/ 	.word	0x00000000
        /*048c*/ 	.word	0x000000a0
        /*0490*/ 	.short	0x010a
        /*0492*/ 	.byte	0xff
	.zero		1


	//   ....[59]....
        /*0494*/ 	.word	0x00002b00
        /*0498*/ 	.word	0x00000000
        /*049c*/ 	.word	0x00000000
        /*04a0*/ 	.short	0x0101
        /*04a2*/ 	.byte	0xff
	.zero		1


	//   ....[60]....
        /*04a4*/ 	.word	0x00002b90
        /*04a8*/ 	.word	0x000000ff
        /*04ac*/ 	.word	0x000000b0
        /*04b0*/ 	.short	0x0106
        /*04b2*/ 	.byte	0x05
	.zero		1


	//   ....[61]....
        /*04b4*/ 	.word	0x00002bb0
        /*04b8*/ 	.word	0x000000ff
        /*04bc*/ 	.word	0x000000b0
        /*04c0*/ 	.short	0x010a
        /*04c2*/ 	.byte	0x05
	.zero		1


	//   ....[62]....
        /*04c4*/ 	.word	0x00002c40
        /*04c8*/ 	.word	0x000000ff
        /*04cc*/ 	.word	0x000000b0
        /*04d0*/ 	.short	0x0106
        /*04d2*/ 	.byte	0x04
	.zero		1


	//   ....[63]....
        /*04d4*/ 	.word	0x00002c80
        /*04d8*/ 	.word	0x00000000
        /*04dc*/ 	.word	0x000000b0
        /*04e0*/ 	.short	0x010a
        /*04e2*/ 	.byte	0xff
	.zero		1


	//   ....[64]....
        /*04e4*/ 	.word	0x000031c0
        /*04e8*/ 	.word	0x00000000
        /*04ec*/ 	.word	0x000000a0
        /*04f0*/ 	.short	0x010a
        /*04f2*/ 	.byte	0xff
	.zero		1


	//   ....[65]....
        /*04f4*/ 	.word	0x000032d0
        /*04f8*/ 	.word	0x00000003
        /*04fc*/ 	.word	0x00000000
        /*0500*/ 	.short	0x0101
        /*0502*/ 	.byte	0xff
	.zero		1


	//   ....[66]....
        /*0504*/ 	.word	0x000032e0
        /*0508*/ 	.word	0x000000ff
        /*050c*/ 	.word	0x00000000
        /*0510*/ 	.short	0x010a
        /*0512*/ 	.byte	0x06
	.zero		1


	//   ....[67]....
        /*0514*/ 	.word	0x00003300
        /*0518*/ 	.word	0x000000ff
        /*051c*/ 	.word	0x000000e0
        /*0520*/ 	.short	0x010a
        /*0522*/ 	.byte	0x07
	.zero		1


	//   ....[68]....
        /*0524*/ 	.word	0x000033d0
        /*0528*/ 	.word	0x000000ff
        /*052c*/ 	.word	0x00000000
        /*0530*/ 	.short	0x010a
        /*0532*/ 	.byte	0x06
	.zero		1


	//   ....[69]....
        /*0534*/ 	.word	0x00003500
        /*0538*/ 	.word	0x000000ff
        /*053c*/ 	.word	0x00000000
        /*0540*/ 	.short	0x010a
        /*0542*/ 	.byte	0x1a
	.zero		1


	//   ....[70]....
        /*0544*/ 	.word	0x000037a0
        /*0548*/ 	.word	0x000000ff
        /*054c*/ 	.word	0x00000000
        /*0550*/ 	.short	0x010a
        /*0552*/ 	.byte	0x06
	.zero		1


	//   ....[71]....
        /*0554*/ 	.word	0x00003830
        /*0558*/ 	.word	0x000000ff
        /*055c*/ 	.word	0x00000000
        /*0560*/ 	.short	0x010a
        /*0562*/ 	.byte	0x06
	.zero		1


	//   ....[72]....
        /*0564*/ 	.word	0x000038c0
        /*0568*/ 	.word	0x000000ff
        /*056c*/ 	.word	0x00000000
        /*0570*/ 	.short	0x010a
        /*0572*/ 	.byte	0x06
	.zero		1


	//   ....[73]....
        /*0574*/ 	.word	0x00003950
        /*0578*/ 	.word	0x000000ff
        /*057c*/ 	.word	0x00000000
        /*0580*/ 	.short	0x010a
        /*0582*/ 	.byte	0x07
	.zero		1


	//   ....[74]....
        /*0584*/ 	.word	0x00003d90
        /*0588*/ 	.word	0x00000000
        /*058c*/ 	.word	0x000000a0
        /*0590*/ 	.short	0x010a
        /*0592*/ 	.byte	0xff
	.zero		1


	//   ....[75]....
        /*0594*/ 	.word	0x00003e80
        /*0598*/ 	.word	0x00000000
        /*059c*/ 	.word	0x00000000
        /*05a0*/ 	.short	0x0101
        /*05a2*/ 	.byte	0xff
	.zero		1


	//   ....[76]....
        /*05a4*/ 	.word	0x000041a0
        /*05a8*/ 	.word	0x000000ff
        /*05ac*/ 	.word	0x00000098
        /*05b0*/ 	.short	0x010a
        /*05b2*/ 	.byte	0x06
	.zero		1


	//   ....[77]....
        /*05b4*/ 	.word	0x00004320
        /*05b8*/ 	.word	0x000000ff
        /*05bc*/ 	.word	0x00000088
        /*05c0*/ 	.short	0x010a
        /*05c2*/ 	.byte	0x06
	.zero		1


	//   ....[78]....
        /*05c4*/ 	.word	0x00004650
        /*05c8*/ 	.word	0x000000ff
        /*05cc*/ 	.word	0x00000080
        /*05d0*/ 	.short	0x010b
        /*05d2*/ 	.byte	0x06
	.zero		1


	//   ....[79]....
        /*05d4*/ 	.word	0x00004670
        /*05d8*/ 	.word	0x000000ff
        /*05dc*/ 	.word	0x00000000
        /*05e0*/ 	.short	0x0101
        /*05e2*/ 	.byte	0x25
	.zero		1


	//   ....[80]....
        /*05e4*/ 	.word	0x000046b0
        /*05e8*/ 	.word	0x00000000
        /*05ec*/ 	.word	0x00000088
        /*05f0*/ 	.short	0x010a
        /*05f2*/ 	.byte	0xff
	.zero		1


	//   ....[81]....
        /*05f4*/ 	.word	0x000049e0
        /*05f8*/ 	.word	0x00000000
        /*05fc*/ 	.word	0x000000a0
        /*0600*/ 	.short	0x010a
        /*0602*/ 	.byte	0xff
	.zero		1


	//   ....[82]....
        /*0604*/ 	.word	0x00004af0
        /*0608*/ 	.word	0x00000000
        /*060c*/ 	.word	0x00000000
        /*0610*/ 	.short	0x0101
        /*0612*/ 	.byte	0xff
	.zero		1


	//   ....[83]....
        /*0614*/ 	.word	0x00005490
        /*0618*/ 	.word	0x000000ff
        /*061c*/ 	.word	0x00000080
        /*0620*/ 	.short	0x010a
        /*0622*/ 	.byte	0x2b
	.zero		1


	//   ....[84]....
        /*0624*/ 	.word	0x000054a0
        /*0628*/ 	.word	0x0000009c
        /*062c*/ 	.word	0x000000c0
        /*0630*/ 	.short	0x010a
        /*0632*/ 	.byte	0xff
	.zero		1


	//   ....[85]....
        /*0634*/ 	.word	0x00005630
        /*0638*/ 	.word	0x000000ff
        /*063c*/ 	.word	0x00000080
        /*0640*/ 	.short	0x010a
        /*0642*/ 	.byte	0x2b
	.zero		1


	//   ....[86]....
        /*0644*/ 	.word	0x00005730
        /*0648*/ 	.word	0x000000ff
        /*064c*/ 	.word	0x00000000
        /*0650*/ 	.short	0x0101
        /*0652*/ 	.byte	0x04
	.zero		1


	//   ....[87]....
        /*0654*/ 	.word	0x00005790
        /*0658*/ 	.word	0x0000009c
        /*065c*/ 	.word	0x000000c0
        /*0660*/ 	.short	0x010a
        /*0662*/ 	.byte	0xff
	.zero		1


	//   ....[88]....
        /*0664*/ 	.word	0x00005b50
        /*0668*/ 	.word	0x000000ff
        /*066c*/ 	.word	0x00000000
        /*0670*/ 	.short	0x0101
        /*0672*/ 	.byte	0x05
	.zero		1


	//   ....[89]....
        /*0674*/ 	.word	0x00006c00
        /*0678*/ 	.word	0x00000003
        /*067c*/ 	.word	0x00000110
        /*0680*/ 	.short	0x010a
        /*0682*/ 	.byte	0xff
	.zero		1


	//   ....[90]....
        /*0684*/ 	.word	0x00006c60
        /*0688*/ 	.word	0x00000002
        /*068c*/ 	.word	0x00000040
        /*0690*/ 	.short	0x010a
        /*0692*/ 	.byte	0xff
	.zero		1


	//   ....[91]....
        /*0694*/ 	.word	0x00006cc0
        /*0698*/ 	.word	0x00000002
        /*069c*/ 	.word	0x00000040
        /*06a0*/ 	.short	0x010a
        /*06a2*/ 	.byte	0xff
	.zero		1


	//   ....[92]....
        /*06a4*/ 	.word	0x00006d10
        /*06a8*/ 	.word	0x00000002
        /*06ac*/ 	.word	0x000000a0
        /*06b0*/ 	.short	0x010a
        /*06b2*/ 	.byte	0xff
	.zero		1


	//   ....[93]....
        /*06b4*/ 	.word	0x00006d70
        /*06b8*/ 	.word	0x00000000
        /*06bc*/ 	.word	0x00000000
        /*06c0*/ 	.short	0x010a
        /*06c2*/ 	.byte	0xff
	.zero		1


	//   ....[94]....
        /*06c4*/ 	.word	0x00006dd0
        /*06c8*/ 	.word	0x00000000
        /*06cc*/ 	.word	0x00000000
        /*06d0*/ 	.short	0x010a
        /*06d2*/ 	.byte	0xff
	.zero		1


	//   ....[95]....
        /*06d4*/ 	.word	0x00006e30
        /*06d8*/ 	.word	0x00000000
        /*06dc*/ 	.word	0x00000000
        /*06e0*/ 	.short	0x010a
        /*06e2*/ 	.byte	0xff
	.zero		1


	//   ....[96]....
        /*06e4*/ 	.word	0x00006e90
        /*06e8*/ 	.word	0x00000000
        /*06ec*/ 	.word	0x00000000
        /*06f0*/ 	.short	0x010a
        /*06f2*/ 	.byte	0xff
	.zero		1


	//   ....[97]....
        /*06f4*/ 	.word	0x00006ef0
        /*06f8*/ 	.word	0x00000000
        /*06fc*/ 	.word	0x00000000
        /*0700*/ 	.short	0x010a
        /*0702*/ 	.byte	0xff
	.zero		1


	//   ....[98]....
        /*0704*/ 	.word	0x00006f50
        /*0708*/ 	.word	0x00000000
        /*070c*/ 	.word	0x00000000
        /*0710*/ 	.short	0x010a
        /*0712*/ 	.byte	0xff
	.zero		1


	//   ....[99]....
        /*0714*/ 	.word	0x00006fb0
        /*0718*/ 	.word	0x00000000
        /*071c*/ 	.word	0x00000000
        /*0720*/ 	.short	0x010a
        /*0722*/ 	.byte	0xff
	.zero		1


	//   ....[100]....
        /*0724*/ 	.word	0x00007000
        /*0728*/ 	.word	0x00000000
        /*072c*/ 	.word	0x00000100
        /*0730*/ 	.short	0x010a
        /*0732*/ 	.byte	0xff
	.zero		1


	//   ....[101]....
        /*0734*/ 	.word	0x00007060
        /*0738*/ 	.word	0x00000000
        /*073c*/ 	.word	0x000000b0
        /*0740*/ 	.short	0x010a
        /*0742*/ 	.byte	0xff
	.zero		1


	//   ....[102]....
        /*0744*/ 	.word	0x000070b0
        /*0748*/ 	.word	0x00000000
        /*074c*/ 	.word	0x000000a0
        /*0750*/ 	.short	0x010a
        /*0752*/ 	.byte	0xff
	.zero		1


	//   ....[103]....
        /*0754*/ 	.word	0x00007110
        /*0758*/ 	.word	0x00000000
        /*075c*/ 	.word	0x000000b0
        /*0760*/ 	.short	0x010a
        /*0762*/ 	.byte	0xff
	.zero		1


	//   ....[104]....
        /*0764*/ 	.word	0x00007160
        /*0768*/ 	.word	0x00000000
        /*076c*/ 	.word	0x000000a0
        /*0770*/ 	.short	0x010a
        /*0772*/ 	.byte	0xff
	.zero		1


	//   ....[105]....
        /*0774*/ 	.word	0x000071c0
        /*0778*/ 	.word	0x00000003
        /*077c*/ 	.word	0x000000e0
        /*0780*/ 	.short	0x010a
        /*0782*/ 	.byte	0xff
	.zero		1


	//   ....[106]....
        /*0784*/ 	.word	0x00007220
        /*0788*/ 	.word	0x00000000
        /*078c*/ 	.word	0x00000000
        /*0790*/ 	.short	0x010a
        /*0792*/ 	.byte	0xff
	.zero		1


	//   ....[107]....
        /*0794*/ 	.word	0x00007280
        /*0798*/ 	.word	0x00000000
        /*079c*/ 	.word	0x00000000
        /*07a0*/ 	.short	0x010a
        /*07a2*/ 	.byte	0xff
	.zero		1


	//   ....[108]....
        /*07a4*/ 	.word	0x000072e0
        /*07a8*/ 	.word	0x00000000
        /*07ac*/ 	.word	0x00000000
        /*07b0*/ 	.short	0x010a
        /*07b2*/ 	.byte	0xff
	.zero		1


	//   ....[109]....
        /*07b4*/ 	.word	0x00007340
        /*07b8*/ 	.word	0x00000000
        /*07bc*/ 	.word	0x00000000
        /*07c0*/ 	.short	0x010a
        /*07c2*/ 	.byte	0xff
	.zero		1


	//   ....[110]....
        /*07c4*/ 	.word	0x000073a0
        /*07c8*/ 	.word	0x00000000
        /*07cc*/ 	.word	0x00000000
        /*07d0*/ 	.short	0x010a
        /*07d2*/ 	.byte	0xff
	.zero		1


	//   ....[111]....
        /*07d4*/ 	.word	0x000073f0
        /*07d8*/ 	.word	0x00000000
        /*07dc*/ 	.word	0x000000a0
        /*07e0*/ 	.short	0x010a
        /*07e2*/ 	.byte	0xff
	.zero		1


	//   ....[112]....
        /*07e4*/ 	.word	0x00007450
        /*07e8*/ 	.word	0x00000000
        /*07ec*/ 	.word	0x00000098
        /*07f0*/ 	.short	0x010a
        /*07f2*/ 	.byte	0xff
	.zero		1


	//   ....[113]....
        /*07f4*/ 	.word	0x000074b0
        /*07f8*/ 	.word	0x00000003
        /*07fc*/ 	.word	0x00000088
        /*0800*/ 	.short	0x010a
        /*0802*/ 	.byte	0xff
	.zero		1


	//   ....[114]....
        /*0804*/ 	.word	0x00007500
        /*0808*/ 	.word	0x00000000
        /*080c*/ 	.word	0x000000a0
        /*0810*/ 	.short	0x010a
        /*0812*/ 	.byte	0xff
	.zero		1


	//   ....[115]....
        /*0814*/ 	.word	0x00007560
        /*0818*/ 	.word	0x00000000
        /*081c*/ 	.word	0x00000080
        /*0820*/ 	.short	0x010a
        /*0822*/ 	.byte	0xff
	.zero		1


	//   ....[116]....
        /*0824*/ 	.word	0x000075b0
        /*0828*/ 	.word	0x0000009c
        /*082c*/ 	.word	0x000000c0
        /*0830*/ 	.short	0x010a
        /*0832*/ 	.byte	0xff
	.zero		1


	//----- nvinfo : EIATTR_NUM_MBARRIERS
	.align		4
.L_47:
        /*0834*/ 	.byte	0x03, 0x38
        /*0836*/ 	.short	0x0024


	//----- nvinfo : EIATTR_EXIT_INSTR_OFFSETS
	.align		4
        /*0838*/ 	.byte	0x04, 0x1c
        /*083a*/ 	.short	(.L_49 - .L_48)


	//   ....[0]....
.L_48:
        /*083c*/ 	.word	0x00002760


	//   ....[1]....
        /*0840*/ 	.word	0x00002c50


	//   ....[2]....
        /*0844*/ 	.word	0x00002cb0


	//   ....[3]....
        /*0848*/ 	.word	0x00003bb0


	//   ....[4]....
        /*084c*/ 	.word	0x000046e0


	//   ....[5]....
        /*0850*/ 	.word	0x00004720


	//   ....[6]....
        /*0854*/ 	.word	0x00006bf0


	//----- nvinfo : EIATTR_MAX_THREADS
	.align		4
.L_49:
        /*0858*/ 	.byte	0x04, 0x05
        /*085a*/ 	.short	(.L_51 - .L_50)
.L_50:
        /*085c*/ 	.word	0x00000100
        /*0860*/ 	.word	0x00000001
        /*0864*/ 	.word	0x00000001


	//----- nvinfo : EIATTR_CRS_STACK_SIZE
	.align		4
.L_51:
        /*0868*/ 	.byte	0x04, 0x1e
        /*086a*/ 	.short	(.L_53 - .L_52)
.L_52:
        /*086c*/ 	.word	0x00000000


	//----- nvinfo : EIATTR_CBANK_PARAM_SIZE
	.align		4
.L_53:
        /*0870*/ 	.byte	0x03, 0x19
        /*0872*/ 	.short	0x0800


	//----- nvinfo : EIATTR_PARAM_CBANK
	.align		4
        /*0874*/ 	.byte	0x04, 0x0a
        /*0876*/ 	.short	(.L_55 - .L_54)
	.align		4
.L_54:
        /*0878*/ 	.word	index@(.nv.constant0._ZN7cutlass13device_kernelINS_4gemm6kernel13GemmUniversalIN4cute5tupleIJiiiiEEENS1_10collective13CollectiveMmaINS1_35MainloopSm100TmaUmmaWarpSpecializedILi8ELi2ELi4ENS5_IJNS4_1CILi1EEESB_SB_EEEEENS5_IJNSA_ILi128EEENSA_ILi64EEESE_EEENS_12float_e4m3_tENS5_IJlSB_lEEESH_SI_NS4_8TiledMMAINS4_8MMA_AtomIJNS4_10MMA_TraitsINS4_19SM100_MMA_F8F6F4_SSEJSH_SH_fSE_SF_NS4_17integral_constantINS4_4UMMA5MajorELSP_0EEESQ_NSN_INSO_7ScaleInELSR_0EEESS_EEEEEENS4_6LayoutISC_NS5_IJNSA_ILi0EEESW_SW_EEEEENS5_IJNS4_10UnderscoreESZ_SZ_EEEEENS4_13SM90_TMA_LOADENS4_14ComposedLayoutINS4_7SwizzleILi3ELi4ELi3EEENS4_18smem_ptr_flag_bitsILi8EEENSV_INS5_IJNSA_ILi8EEESE_EEENS5_IJSE_SB_EEEEEEEvNS4_8identityES12_S1C_vS1D_EENS_8epilogue10collective18CollectiveEpilogueINS1F_23Sm100TmaWarpSpecializedILi1ELi1ELi64ELb0ELb0EEEJSG_NS5_IJNSV_ISE_SB_EENSV_ISF_SB_EEEEESH_SI_SH_SI_NS1F_6fusion15FusionCallbacksIS1J_NS1N_17LinearCombinationISH_fSH_fLNS_15FloatRoundStyleE2EEESG_S1M_JEEENS4_5SM1004TMEM4LOAD26SM100_TMEM_LOAD_32dp32b64xES12_NS13_INS14_ILi2ELi4ELi3EEES17_NSV_INS5_IJS18_SF_EEENS5_IJSF_SB_EEEEEEENS4_39AutoVectorizingCopyWithAssumedAlignmentILi128EEENS4_14SM90_TMA_STOREES21_S23_S23_EEEvvEEEEvNT_6ParamsE)
        /*087c*/ 	.short	0x0380
        /*087e*/ 	.short	0x0800


	//----- nvinfo : EIATTR_SW_WAR
	.align		4
.L_55:
        /*0880*/ 	.byte	0x04, 0x36
        /*0882*/ 	.short	(.L_57 - .L_56)
.L_56:
        /*0884*/ 	.word	0x00000008
.L_57:


//--------------------- .nv.callgraph             --------------------------
	.section	.nv.callgraph,"",@"SHT_CUDA_CALLGRAPH"
	.align	4
	.sectionentsize	8
	.align		4
        /*0000*/ 	.word	0x00000000
	.align		4
        /*0004*/ 	.word	0xffffffff
	.align		4
        /*0008*/ 	.word	index@(_ZN7cutlass13device_kernelINS_4gemm6kernel13GemmUniversalIN4cute5tupleIJiiiiEEENS1_10collective13CollectiveMmaINS1_35MainloopSm100TmaUmmaWarpSpecializedILi8ELi2ELi4ENS5_IJNS4_1CILi1EEESB_SB_EEEEENS5_IJNSA_ILi128EEENSA_ILi64EEESE_EEENS_12float_e4m3_tENS5_IJlSB_lEEESH_SI_NS4_8TiledMMAINS4_8MMA_AtomIJNS4_10MMA_TraitsINS4_19SM100_MMA_F8F6F4_SSEJSH_SH_fSE_SF_NS4_17integral_constantINS4_4UMMA5MajorELSP_0EEESQ_NSN_INSO_7ScaleInELSR_0EEESS_EEEEEENS4_6LayoutISC_NS5_IJNSA_ILi0EEESW_SW_EEEEENS5_IJNS4_10UnderscoreESZ_SZ_EEEEENS4_13SM90_TMA_LOADENS4_14ComposedLayoutINS4_7SwizzleILi3ELi4ELi3EEENS4_18smem_ptr_flag_bitsILi8EEENSV_INS5_IJNSA_ILi8EEESE_EEENS5_IJSE_SB_EEEEEEEvNS4_8identityES12_S1C_vS1D_EENS_8epilogue10collective18CollectiveEpilogueINS1F_23Sm100TmaWarpSpecializedILi1ELi1ELi64ELb0ELb0EEEJSG_NS5_IJNSV_ISE_SB_EENSV_ISF_SB_EEEEESH_SI_SH_SI_NS1F_6fusion15FusionCallbacksIS1J_NS1N_17LinearCombinationISH_fSH_fLNS_15FloatRoundStyleE2EEESG_S1M_JEEENS4_5SM1004TMEM4LOAD26SM100_TMEM_LOAD_32dp32b64xES12_NS13_INS14_ILi2ELi4ELi3EEES17_NSV_INS5_IJS18_SF_EEENS5_IJSF_SB_EEEEEEENS4_39AutoVectorizingCopyWithAssumedAlignmentILi128EEENS4_14SM90_TMA_STOREES21_S23_S23_EEEvvEEEEvNT_6ParamsE)
	.align		4
        /*000c*/ 	.word	index@(__assertfail)
	.align		4
        /*0010*/ 	.word	0x00000000
	.align		4
        /*0014*/ 	.word	0xfffffffe
	.align		4
        /*0018*/ 	.word	0x00000000
	.align		4
        /*001c*/ 	.word	0xfffffffd
	.align		4
        /*0020*/ 	.word	0x00000000
	.align		4
        /*0024*/ 	.word	0xfffffffc


//--------------------- .nv.constant4             --------------------------
	.section	.nv.constant4,"a",@progbits
	.align	8
	.align		8
.nv.constant4:
        /*0000*/ 	.dword	__assertfail
	.align		8
        /*0008*/ 	.dword	__unnamed_1
	.align		8
        /*0010*/ 	.dword	__unnamed_2
	.align		8
        /*0018*/ 	.dword	_ZN40_INTERNAL_3d23b3a0_4_k_cu_e8e67c99_231854cuda3std3__45__cpo5beginE
	.align		8
        /*0020*/ 	.dword	_ZN40_INTERNAL_3d23b3a0_4_k_cu_e8e67c99_231854cuda3std3__45__cpo3endE
	.align		8
        /*0028*/ 	.dword	_ZN40_INTERNAL_3d23b3a0_4_k_cu_e8e67c99_231854cuda3std3__45__cpo6cbeginE
	.align		8
        /*0030*/ 	.dword	_ZN40_INTERNAL_3d23b3a0_4_k_cu_e8e67c99_231854cuda3std3__45__cpo4cendE
	.align		8
        /*0038*/ 	.dword	_ZN40_INTERNAL_3d23b3a0_4_k_cu_e8e67c99_231854cuda3std3__442_GLOBAL__N__3d23b3a0_4_k_cu_e8e67c99_231856ignoreE
	.align		8
        /*0040*/ 	.dword	_ZN40_INTERNAL_3d23b3a0_4_k_cu_e8e67c99_231854cuda3std3__419piecewise_constructE
	.align		8
        /*0048*/ 	.dword	_ZN40_INTERNAL_3d23b3a0_4_k_cu_e8e67c99_231854cuda3std3__48in_placeE
	.align		8
        /*0050*/ 	.dword	_ZN40_INTERNAL_3d23b3a0_4_k_cu_e8e67c99_231854cuda3std6ranges3__45__cpo4swapE
	.align		8
        /*0058*/ 	.dword	_ZN40_INTERNAL_3d23b3a0_4_k_cu_e8e67c99_231854cuda3std6ranges3__45__cpo9iter_moveE
	.align		8
        /*0060*/ 	.dword	_ZN40_INTERNAL_3d23b3a0_4_k_cu_e8e67c99_231854cute7productE
	.align		8
        /*0068*/ 	.dword	_ZN40_INTERNAL_3d23b3a0_4_k_cu_e8e67c99_231854cute1_E
	.align		8
        /*0070*/ 	.dword	$str$25
	.align		8
        /*0078*/ 	.dword	$str$26
	.align		8
        /*0080*/ 	.dword	$str$27
	.align		8
        /*0088*/ 	.dword	$str$28


//--------------------- .text._ZN7cutlass13device_kernelINS_4gemm6kernel13GemmUniversalIN4cute5tupleIJiiiiEEENS1_10collective13CollectiveMmaINS1_35MainloopSm100TmaUmmaWarpSpecializedILi8ELi2ELi4ENS5_IJNS4_1CILi1EEESB_SB_EEEEENS5_IJNSA_ILi128EEENSA_ILi64EEESE_EEENS_12float_e4m3_tENS5_IJlSB_lEEESH_SI_NS4_8TiledMMAINS4_8MMA_AtomIJNS4_10MMA_TraitsINS4_19SM100_MMA_F8F6F4_SSEJSH_SH_fSE_SF_NS4_17integral_constantINS4_4UMMA5MajorELSP_0EEESQ_NSN_INSO_7ScaleInELSR_0EEESS_EEEEEENS4_6LayoutISC_NS5_IJNSA_ILi0EEESW_SW_EEEEENS5_IJNS4_10UnderscoreESZ_SZ_EEEEENS4_13SM90_TMA_LOADENS4_14ComposedLayoutINS4_7SwizzleILi3ELi4ELi3EEENS4_18smem_ptr_flag_bitsILi8EEENSV_INS5_IJNSA_ILi8EEESE_EEENS5_IJSE_SB_EEEEEEEvNS4_8identityES12_S1C_vS1D_EENS_8epilogue10collective18CollectiveEpilogueINS1F_23Sm100TmaWarpSpecializedILi1ELi1ELi64ELb0ELb0EEEJSG_NS5_IJNSV_ISE_SB_EENSV_ISF_SB_EEEEESH_SI_SH_SI_NS1F_6fusion15FusionCallbacksIS1J_NS1N_17LinearCombinationISH_fSH_fLNS_15FloatRoundStyleE2EEESG_S1M_JEEENS4_5SM1004TMEM4LOAD26SM100_TMEM_LOAD_32dp32b64xES12_NS13_INS14_ILi2ELi4ELi3EEES17_NSV_INS5_IJS18_SF_EEENS5_IJSF_SB_EEEEEEENS4_39AutoVectorizingCopyWithAssumedAlignmentILi128EEENS4_14SM90_TMA_STOREES21_S23_S23_EEEvvEEEEvNT_6ParamsE --------------------------
	.section	.text._ZN7cutlass13device_kernelINS_4gemm6kernel13GemmUniversalIN4cute5tupleIJiiiiEEENS1_10collective13CollectiveMmaINS1_35MainloopSm100TmaUmmaWarpSpecializedILi8ELi2ELi4ENS5_IJNS4_1CILi1EEESB_SB_EEEEENS5_IJNSA_ILi128EEENSA_ILi64EEESE_EEENS_12float_e4m3_tENS5_IJlSB_lEEESH_SI_NS4_8TiledMMAINS4_8MMA_AtomIJNS4_10MMA_TraitsINS4_19SM100_MMA_F8F6F4_SSEJSH_SH_fSE_SF_NS4_17integral_constantINS4_4UMMA5MajorELSP_0EEESQ_NSN_INSO_7ScaleInELSR_0EEESS_EEEEEENS4_6LayoutISC_NS5_IJNSA_ILi0EEESW_SW_EEEEENS5_IJNS4_10UnderscoreESZ_SZ_EEEEENS4_13SM90_TMA_LOADENS4_14ComposedLayoutINS4_7SwizzleILi3ELi4ELi3EEENS4_18smem_ptr_flag_bitsILi8EEENSV_INS5_IJNSA_ILi8EEESE_EEENS5_IJSE_SB_EEEEEEEvNS4_8identityES12_S1C_vS1D_EENS_8epilogue10collective18CollectiveEpilogueINS1F_23Sm100TmaWarpSpecializedILi1ELi1ELi64ELb0ELb0EEEJSG_NS5_IJNSV_ISE_SB_EENSV_ISF_SB_EEEEESH_SI_SH_SI_NS1F_6fusion15FusionCallbacksIS1J_NS1N_17LinearCombinationISH_fSH_fLNS_15FloatRoundStyleE2EEESG_S1M_JEEENS4_5SM1004TMEM4LOAD26SM100_TMEM_LOAD_32dp32b64xES12_NS13_INS14_ILi2ELi4ELi3EEES17_NSV_INS5_IJS18_SF_EEENS5_IJSF_SB_EEEEEEENS4_39AutoVectorizingCopyWithAssumedAlignmentILi128EEENS4_14SM90_TMA_STOREES21_S23_S23_EEEvvEEEEvNT_6ParamsE,"ax",@progbits
	.align	128
.text._ZN7cutlass13device_kernelINS_4gemm6kernel13GemmUniversalIN4cute5tupleIJiiiiEEENS1_10collective13CollectiveMmaINS1_35MainloopSm100TmaUmmaWarpSpecializedILi8ELi2ELi4ENS5_IJNS4_1CILi1EEESB_SB_EEEEENS5_IJNSA_ILi128EEENSA_ILi64EEESE_EEENS_12float_e4m3_tENS5_IJlSB_lEEESH_SI_NS4_8TiledMMAINS4_8MMA_AtomIJNS4_10MMA_TraitsINS4_19SM100_MMA_F8F6F4_SSEJSH_SH_fSE_SF_NS4_17integral_constantINS4_4UMMA5MajorELSP_0EEESQ_NSN_INSO_7ScaleInELSR_0EEESS_EEEEEENS4_6LayoutISC_NS5_IJNSA_ILi0EEESW_SW_EEEEENS5_IJNS4_10UnderscoreESZ_SZ_EEEEENS4_13SM90_TMA_LOADENS4_14ComposedLayoutINS4_7SwizzleILi3ELi4ELi3EEENS4_18smem_ptr_flag_bitsILi8EEENSV_INS5_IJNSA_ILi8EEESE_EEENS5_IJSE_SB_EEEEEEEvNS4_8identityES12_S1C_vS1D_EENS_8epilogue10collective18CollectiveEpilogueINS1F_23Sm100TmaWarpSpecializedILi1ELi1ELi64ELb0ELb0EEEJSG_NS5_IJNSV_ISE_SB_EENSV_ISF_SB_EEEEESH_SI_SH_SI_NS1F_6fusion15FusionCallbacksIS1J_NS1N_17LinearCombinationISH_fSH_fLNS_15FloatRoundStyleE2EEESG_S1M_JEEENS4_5SM1004TMEM4LOAD26SM100_TMEM_LOAD_32dp32b64xES12_NS13_INS14_ILi2ELi4ELi3EEES17_NSV_INS5_IJS18_SF_EEENS5_IJSF_SB_EEEEEEENS4_39AutoVectorizingCopyWithAssumedAlignmentILi128EEENS4_14SM90_TMA_STOREES21_S23_S23_EEEvvEEEEvNT_6ParamsE:
        .type           _ZN7cutlass13device_kernelINS_4gemm6kernel13GemmUniversalIN4cute5tupleIJiiiiEEENS1_10collective13CollectiveMmaINS1_35MainloopSm100TmaUmmaWarpSpecializedILi8ELi2ELi4ENS5_IJNS4_1CILi1EEESB_SB_EEEEENS5_IJNSA_ILi128EEENSA_ILi64EEESE_EEENS_12float_e4m3_tENS5_IJlSB_lEEESH_SI_NS4_8TiledMMAINS4_8MMA_AtomIJNS4_10MMA_TraitsINS4_19SM100_MMA_F8F6F4_SSEJSH_SH_fSE_SF_NS4_17integral_constantINS4_4UMMA5MajorELSP_0EEESQ_NSN_INSO_7ScaleInELSR_0EEESS_EEEEEENS4_6LayoutISC_NS5_IJNSA_ILi0EEESW_SW_EEEEENS5_IJNS4_10UnderscoreESZ_SZ_EEEEENS4_13SM90_TMA_LOADENS4_14ComposedLayoutINS4_7SwizzleILi3ELi4ELi3EEENS4_18smem_ptr_flag_bitsILi8EEENSV_INS5_IJNSA_ILi8EEESE_EEENS5_IJSE_SB_EEEEEEEvNS4_8identityES12_S1C_vS1D_EENS_8epilogue10collective18CollectiveEpilogueINS1F_23Sm100TmaWarpSpecializedILi1ELi1ELi64ELb0ELb0EEEJSG_NS5_IJNSV_ISE_SB_EENSV_ISF_SB_EEEEESH_SI_SH_SI_NS1F_6fusion15FusionCallbacksIS1J_NS1N_17LinearCombinationISH_fSH_fLNS_15FloatRoundStyleE2EEESG_S1M_JEEENS4_5SM1004TMEM4LOAD26SM100_TMEM_LOAD_32dp32b64xES12_NS13_INS14_ILi2ELi4ELi3EEES17_NSV_INS5_IJS18_SF_EEENS5_IJSF_SB_EEEEEEENS4_39AutoVectorizingCopyWithAssumedAlignmentILi128EEENS4_14SM90_TMA_STOREES21_S23_S23_EEEvvEEEEvNT_6ParamsE,@function
        .size           _ZN7cutlass13device_kernelINS_4gemm6kernel13GemmUniversalIN4cute5tupleIJiiiiEEENS1_10collective13CollectiveMmaINS1_35MainloopSm100TmaUmmaWarpSpecializedILi8ELi2ELi4ENS5_IJNS4_1CILi1EEESB_SB_EEEEENS5_IJNSA_ILi128EEENSA_ILi64EEESE_EEENS_12float_e4m3_tENS5_IJlSB_lEEESH_SI_NS4_8TiledMMAINS4_8MMA_AtomIJNS4_10MMA_TraitsINS4_19SM100_MMA_F8F6F4_SSEJSH_SH_fSE_SF_NS4_17integral_constantINS4_4UMMA5MajorELSP_0EEESQ_NSN_INSO_7ScaleInELSR_0EEESS_EEEEEENS4_6LayoutISC_NS5_IJNSA_ILi0EEESW_SW_EEEEENS5_IJNS4_10UnderscoreESZ_SZ_EEEEENS4_13SM90_TMA_LOADENS4_14ComposedLayoutINS4_7SwizzleILi3ELi4ELi3EEENS4_18smem_ptr_flag_bitsILi8EEENSV_INS5_IJNSA_ILi8EEESE_EEENS5_IJSE_SB_EEEEEEEvNS4_8identityES12_S1C_vS1D_EENS_8epilogue10collective18CollectiveEpilogueINS1F_23Sm100TmaWarpSpecializedILi1ELi1ELi64ELb0ELb0EEEJSG_NS5_IJNSV_ISE_SB_EENSV_ISF_SB_EEEEESH_SI_SH_SI_NS1F_6fusion15FusionCallbacksIS1J_NS1N_17LinearCombinationISH_fSH_fLNS_15FloatRoundStyleE2EEESG_S1M_JEEENS4_5SM1004TMEM4LOAD26SM100_TMEM_LOAD_32dp32b64xES12_NS13_INS14_ILi2ELi4ELi3EEES17_NSV_INS5_IJS18_SF_EEENS5_IJSF_SB_EEEEEEENS4_39AutoVectorizingCopyWithAssumedAlignmentILi128EEENS4_14SM90_TMA_STOREES21_S23_S23_EEEvvEEEEvNT_6ParamsE,(.L_x_140 - _ZN7cutlass13device_kernelINS_4gemm6kernel13GemmUniversalIN4cute5tupleIJiiiiEEENS1_10collective13CollectiveMmaINS1_35MainloopSm100TmaUmmaWarpSpecializedILi8ELi2ELi4ENS5_IJNS4_1CILi1EEESB_SB_EEEEENS5_IJNSA_ILi128EEENSA_ILi64EEESE_EEENS_12float_e4m3_tENS5_IJlSB_lEEESH_SI_NS4_8TiledMMAINS4_8MMA_AtomIJNS4_10MMA_TraitsINS4_19SM100_MMA_F8F6F4_SSEJSH_SH_fSE_SF_NS4_17integral_constantINS4_4UMMA5MajorELSP_0EEESQ_NSN_INSO_7ScaleInELSR_0EEESS_EEEEEENS4_6LayoutISC_NS5_IJNSA_ILi0EEESW_SW_EEEEENS5_IJNS4_10UnderscoreESZ_SZ_EEEEENS4_13SM90_TMA_LOADENS4_14ComposedLayoutINS4_7SwizzleILi3ELi4ELi3EEENS4_18smem_ptr_flag_bitsILi8EEENSV_INS5_IJNSA_ILi8EEESE_EEENS5_IJSE_SB_EEEEEEEvNS4_8identityES12_S1C_vS1D_EENS_8epilogue10collective18CollectiveEpilogueINS1F_23Sm100TmaWarpSpecializedILi1ELi1ELi64ELb0ELb0EEEJSG_NS5_IJNSV_ISE_SB_EENSV_ISF_SB_EEEEESH_SI_SH_SI_NS1F_6fusion15FusionCallbacksIS1J_NS1N_17LinearCombinationISH_fSH_fLNS_15FloatRoundStyleE2EEESG_S1M_JEEENS4_5SM1004TMEM4LOAD26SM100_TMEM_LOAD_32dp32b64xES12_NS13_INS14_ILi2ELi4ELi3EEES17_NSV_INS5_IJS18_SF_EEENS5_IJSF_SB_EEEEEEENS4_39AutoVectorizingCopyWithAssumedAlignmentILi128EEENS4_14SM90_TMA_STOREES21_S23_S23_EEEvvEEEEvNT_6ParamsE)
        .other          _ZN7cutlass13device_kernelINS_4gemm6kernel13GemmUniversalIN4cute5tupleIJiiiiEEENS1_10collective13CollectiveMmaINS1_35MainloopSm100TmaUmmaWarpSpecializedILi8ELi2ELi4ENS5_IJNS4_1CILi1EEESB_SB_EEEEENS5_IJNSA_ILi128EEENSA_ILi64EEESE_EEENS_12float_e4m3_tENS5_IJlSB_lEEESH_SI_NS4_8TiledMMAINS4_8MMA_AtomIJNS4_10MMA_TraitsINS4_19SM100_MMA_F8F6F4_SSEJSH_SH_fSE_SF_NS4_17integral_constantINS4_4UMMA5MajorELSP_0EEESQ_NSN_INSO_7ScaleInELSR_0EEESS_EEEEEENS4_6LayoutISC_NS5_IJNSA_ILi0EEESW_SW_EEEEENS5_IJNS4_10UnderscoreESZ_SZ_EEEEENS4_13SM90_TMA_LOADENS4_14ComposedLayoutINS4_7SwizzleILi3ELi4ELi3EEENS4_18smem_ptr_flag_bitsILi8EEENSV_INS5_IJNSA_ILi8EEESE_EEENS5_IJSE_SB_EEEEEEEvNS4_8identityES12_S1C_vS1D_EENS_8epilogue10collective18CollectiveEpilogueINS1F_23Sm100TmaWarpSpecializedILi1ELi1ELi64ELb0ELb0EEEJSG_NS5_IJNSV_ISE_SB_EENSV_ISF_SB_EEEEESH_SI_SH_SI_NS1F_6fusion15FusionCallbacksIS1J_NS1N_17LinearCombinationISH_fSH_fLNS_15FloatRoundStyleE2EEESG_S1M_JEEENS4_5SM1004TMEM4LOAD26SM100_TMEM_LOAD_32dp32b64xES12_NS13_INS14_ILi2ELi4ELi3EEES17_NSV_INS5_IJS18_SF_EEENS5_IJSF_SB_EEEEEEENS4_39AutoVectorizingCopyWithAssumedAlignmentILi128EEENS4_14SM90_TMA_STOREES21_S23_S23_EEEvvEEEEvNT_6ParamsE,@"STO_CUDA_ENTRY STV_DEFAULT"
_ZN7cutlass13device_kernelINS_4gemm6kernel13GemmUniversalIN4cute5tupleIJiiiiEEENS1_10collective13CollectiveMmaINS1_35MainloopSm100TmaUmmaWarpSpecializedILi8ELi2ELi4ENS5_IJNS4_1CILi1EEESB_SB_EEEEENS5_IJNSA_ILi128EEENSA_ILi64EEESE_EEENS_12float_e4m3_tENS5_IJlSB_lEEESH_SI_NS4_8TiledMMAINS4_8MMA_AtomIJNS4_10MMA_TraitsINS4_19SM100_MMA_F8F6F4_SSEJSH_SH_fSE_SF_NS4_17integral_constantINS4_4UMMA5MajorELSP_0EEESQ_NSN_INSO_7ScaleInELSR_0EEESS_EEEEEENS4_6LayoutISC_NS5_IJNSA_ILi0EEESW_SW_EEEEENS5_IJNS4_10UnderscoreESZ_SZ_EEEEENS4_13SM90_TMA_LOADENS4_14ComposedLayoutINS4_7SwizzleILi3ELi4ELi3EEENS4_18smem_ptr_flag_bitsILi8EEENSV_INS5_IJNSA_ILi8EEESE_EEENS5_IJSE_SB_EEEEEEEvNS4_8identityES12_S1C_vS1D_EENS_8epilogue10collective18CollectiveEpilogueINS1F_23Sm100TmaWarpSpecializedILi1ELi1ELi64ELb0ELb0EEEJSG_NS5_IJNSV_ISE_SB_EENSV_ISF_SB_EEEEESH_SI_SH_SI_NS1F_6fusion15FusionCallbacksIS1J_NS1N_17LinearCombinationISH_fSH_fLNS_15FloatRoundStyleE2EEESG_S1M_JEEENS4_5SM1004TMEM4LOAD26SM100_TMEM_LOAD_32dp32b64xES12_NS13_INS14_ILi2ELi4ELi3EEES17_NSV_INS5_IJS18_SF_EEENS5_IJSF_SB_EEEEEEENS4_39AutoVectorizingCopyWithAssumedAlignmentILi128EEENS4_14SM90_TMA_STOREES21_S23_S23_EEEvvEEEEvNT_6ParamsE:
[----:B------:R-:W1:Y:S01]  /*0000*/  LDC R1, c[0x0][0x37c] ;  /* 0x0000df00ff017b82 */ /* 0x000e620000000800 */
[----:B------:R-:W2:Y:S01]  /*0010*/  S2R R166, SR_TID.X ;  /* 0x0000000000a67919 */ /* 0x000ea20000002100 */
[----:B------:R-:W3:Y:S01]  /*0020*/  LDCU.64 UR4, c[0x0][0x890] ;  /* 0x00011200ff0477ac */ /* 0x000ee20008000a00 */
[----:B------:R-:W-:Y:S02]  /*0030*/  PRMT R164, RZ, 0x7610, R164 ;  /* 0x00007610ffa47816 */ /* 0x000fe400000000a4 */
[----:B------:R-:W-:Y:S01]  /*0040*/  ELECT P5, URZ, PT ;  /* 0x0000000000ff782f */ /* 0x000fe200038a0000 */
[----:B------:R-:W4:Y:S01]  /*0050*/  LDCU.64 UR40, c[0x0][0x358] ;  /* 0x00006b00ff2877ac */ /* 0x000f220008000a00 */
[----:B---3--:R-:W-:-:S04]  /*0060*/  UISETP.NE.U32.AND UP0, UPT, UR4, URZ, UPT ;  /* 0x000000ff0400728c */ /* 0x008fc8000bf05070 */
[----:B------:R-:W-:Y:S01]  /*0070*/  UISETP.NE.AND.EX UP0, UPT, UR5, URZ, UPT, UP0 ;  /* 0x000000ff0500728c */ /* 0x000fe2000bf05300 */
[----:B--2---:R-:W-:-:S05]  /*0080*/  SHF.R.U32.HI R169, RZ, 0x5, R166 ;  /* 0x00000005ffa97819 */ /* 0x004fca00000116a6 */
[----:B------:R-:W2:Y:S02]  /*0090*/  SHFL.IDX PT, R0, R169, RZ, 0x1f ;  /* 0x00001fffa9007589 */ /* 0x000ea400000e0000 */
[----:B--2---:R-:W-:Y:S01]  /*00a0*/  R2UR UR8, R0 ;  /* 0x00000000000872ca */ /* 0x004fe200000e0000 */
[----:B-1--4-:R-:W-:-:S14]  /*00b0*/  BRA.U UP0, `(.L_x_0) ;  /* 0x00000001002c7547 */ /* 0x012fdc000b800000 */
[----:B------:R-:W1:Y:S02]  /*00c0*/  LDCU.64 UR6, c[0x0][0x888] ;  /* 0x00011100ff0677ac */ /* 0x000e640008000a00 */
[----:B-1----:R-:W-:-:S04]  /*00d0*/  UISETP.NE.U32.AND UP0, UPT, UR6, URZ, UPT ;  /* 0x000000ff0600728c */ /* 0x002fc8000bf05070 */
[----:B------:R-:W-:-:S09]  /*00e0*/  UISETP.NE.AND.EX UP0, UPT, UR7, URZ, UPT, UP0 ;  /* 0x000000ff0700728c */ /* 0x000fd2000bf05300 */
[----:B------:R-:W-:Y:S05]  /*00f0*/  BRA.U !UP0, `(.L_x_1) ;  /* 0x0000000108107547 */ /* 0x000fea000b800000 */
[----:B------:R-:W1:Y:S02]  /*0100*/  LDC.64 R2, c[0x0][0x888] ;  /* 0x00022200ff027b82 */ /* 0x000e640000000a00 */
[----:B-1----:R1:W5:Y:S01]  /*0110*/  LDG.E R81, desc[UR40][R2.64] ;  /* 0x0000002802517981 */ /* 0x002362000c1e1900 */
[----:B------:R-:W-:Y:S01]  /*0120*/  HFMA2 R164, -RZ, RZ, 0, 5.9604644775390625e-08 ;  /* 0x00000001ffa47431 */ /* 0x000fe200000001ff */
[----:B------:R-:W-:Y:S05]  /*0130*/  BRA `(.L_x_0) ;  /* 0x00000000000c7947 */ /* 0x000fea0003800000 */
.L_x_1:
[----:B------:R-:W1:Y:S01]  /*0140*/  LDCU UR6, c[0x0][0x880] ;  /* 0x00011000ff0677ac */ /* 0x000e620008000800 */
[----:B------:R-:W-:Y:S01]  /*0150*/  HFMA2 R164, -RZ, RZ, 0, 5.9604644775390625e-08 ;  /* 0x00000001ffa47431 */ /* 0x000fe200000001ff */
[----:B-1----:R-:W-:-:S07]  /*0160*/  MOV R81, UR6 ;  /* 0x0000000600517c02 */ /* 0x002fce0008000f00 */
.L_x_0:
[----:B------:R-:W2:Y:S02]  /*0170*/  LDCU.64 UR6, c[0x0][0x8b0] ;  /* 0x00011600ff0677ac */ /* 0x000ea40008000a00 */
[----:B--2---:R-:W-:-:S04]  /*0180*/  UISETP.NE.U32.AND UP0, UPT, UR6, URZ, UPT ;  /* 0x000000ff0600728c */ /* 0x004fc8000bf05070 */
[----:B------:R-:W-:-:S09]  /*0190*/  UISETP.NE.AND.EX UP0, UPT, UR7, URZ, UPT, UP0 ;  /* 0x000000ff0700728c */ /* 0x000fd2000bf05300 */
[----:B------:R-:W-:Y:S05]  /*01a0*/  BRA.U UP0, `(.L_x_2) ;  /* 0x0000000100247547 */ /* 0x000fea000b800000 */
[----:B------:R-:W2:Y:S02]  /*01b0*/  LDCU.64 UR6, c[0x0][0x8a8] ;  /* 0x00011500ff0677ac */ /* 0x000ea40008000a00 */
[----:B--2---:R-:W-:-:S04]  /*01c0*/  UISETP.NE.U32.AND UP0, UPT, UR6, URZ, UPT ;  /* 0x000000ff0600728c */ /* 0x004fc8000bf05070 */
[----:B------:R-:W-:-:S09]  /*01d0*/  UISETP.NE.AND.EX UP0, UPT, UR7, URZ, UPT, UP0 ;  /* 0x000000ff0700728c */ /* 0x000fd2000bf05300 */
[----:B------:R-:W-:Y:S05]  /*01e0*/  BRA.U !UP0, `(.L_x_3) ;  /* 0x00000001080c7547 */ /* 0x000fea000b800000 */
[----:B------:R-:W2:Y:S02]  /*01f0*/  LDC.64 R78, c[0x0][0x8a8] ;  /* 0x00022a00ff4e7b82 */ /* 0x000ea40000000a00 */
[----:B--2---:R2:W5:Y:S01]  /*0200*/  LDG.E R78, desc[UR40][R78.64] ;  /* 0x000000284e4e7981 */ /* 0x004562000c1e1900 */
[----:B------:R-:W-:Y:S05]  /*0210*/  BRA `(.L_x_2) ;  /* 0x0000000000087947 */ /* 0x000fea0003800000 */
.L_x_3:
[----:B------:R-:W2:Y:S02]  /*0220*/  LDCU UR6, c[0x0][0x8a0] ;  /* 0x00011400ff0677ac */ /* 0x000ea40008000800 */
[----:B--2---:R-:W-:Y:S02]  /*0230*/  MOV R78, UR6 ;  /* 0x00000006004e7c02 */ /* 0x004fe40008000f00 */
.L_x_2:
[----:B------:R-:W-:Y:S01]  /*0240*/  IMAD.U32 R0, RZ, RZ, UR8 ;  /* 0x00000008ff007e24 */ /* 0x000fe2000f8e00ff */
[----:B------:R-:W-:Y:S04]  /*0250*/  BSSY.RECONVERGENT B0, `(.L_x_4) ;  /* 0x000000c000007945 */ /* 0x000fe80003800200 */
[C---:B------:R-:W-:Y:S02]  /*0260*/  ISETP.NE.OR P1, PT, R0.reuse, 0x1, !P5 ;  /* 0x000000010000780c */ /* 0x040fe40006f25670 */
[----:B------:R-:W-:-:S11]  /*0270*/  ISETP.NE.OR P0, PT, R0, 0x3, !P5 ;  /* 0x000000030000780c */ /* 0x000fd60006f05670 */
[----:B------:R-:W-:Y:S05]  /*0280*/  @P1 BRA `(.L_x_5) ;  /* 0x0000000000201947 */ /* 0x000fea0003800000 */
[----:B------:R-:W3:Y:S02]  /*0290*/  LDCU.64 UR6, c[0x0][0x348] ;  /* 0x00006900ff0677ac */ /* 0x000ee40008000a00 */
[----:B---3--:R-:W-:Y:S02]  /*02a0*/  UIADD3 UR10, UP1, UPT, UR6, 0x80, URZ ;  /* 0x00000080060a7890 */ /* 0x008fe4000ff3e0ff */
[----:B------:R-:W-:Y:S02]  /*02b0*/  UIADD3 UR6, UP0, UPT, UR6, 0x180, URZ ;  /* 0x0000018006067890 */ /* 0x000fe4000ff1e0ff */
[----:B------:R-:W-:Y:S02]  /*02c0*/  UIADD3.X UR11, UPT, UPT, URZ, UR7, URZ, UP1, !UPT ;  /* 0x00000007ff0b7290 */ /* 0x000fe40008ffe4ff */
[----:B------:R-:W-:-:S07]  /*02d0*/  UIADD3.X UR7, UPT, UPT, URZ, UR7, URZ, UP0, !UPT ;  /* 0x00000007ff077290 */ /* 0x000fce00087fe4ff */
[----:B------:R3:W-:Y:S02]  /*02e0*/  UTMACCTL.PF [UR10] ;  /* 0x000000000a0079b9 */ /* 0x0007e40008040000 */
[----:B------:R3:W-:Y:S02]  /*02f0*/  UTMACCTL.PF [UR6] ;  /* 0x00000000060079b9 */ /* 0x0007e40008040000 */
[----:B---3--:R-:W-:Y:S01]  /*0300*/  NOP ;  /* 0x0000000000007918 */ /* 0x008fe20000000000 */
.L_x_5:
[----:B------:R-:W-:Y:S05]  /*0310*/  BSYNC.RECONVERGENT B0 ;  /* 0x0000000000007941 */ /* 0x000fea0003800200 */
.L_x_4:
[----:B------:R-:W-:Y:S04]  /*0320*/  BSSY.RECONVERGENT B0, `(.L_x_6) ;  /* 0x000000a000007945 */ /* 0x000fe80003800200 */
        /* <DEDUP_REMOVED lines=9> */
.L_x_7:
[----:B------:R-:W-:Y:S05]  /*03c0*/  BSYNC.RECONVERGENT B0 ;  /* 0x0000000000007941 */ /* 0x000fea0003800200 */
.L_x_6:
[----:B------:R-:W3:Y:S01]  /*03d0*/  LDCU.64 UR6, c[0x0][0x888] ;  /* 0x00011100ff0677ac */ /* 0x000ee20008000a00 */
[----:B------:R-:W-:Y:S02]  /*03e0*/  UISETP.EQ.U32.AND UP1, UPT, UR4, URZ, UPT ;  /* 0x000000ff0400728c */ /* 0x000fe4000bf22070 */
[----:B------:R-:W-:Y:S02]  /*03f0*/  UPLOP3.LUT UP2, UPT, UPT, UPT, UPT, 0x80, 0x8 ;  /* 0x000000000008789c */ /* 0x000fe40003f4f070 */
[----:B---3--:R-:W-:-:S04]  /*0400*/  UISETP.NE.U32.AND UP0, UPT, UR6, URZ, UPT ;  /* 0x000000ff0600728c */ /* 0x008fc8000bf05070 */
[----:B------:R-:W-:-:S04]  /*0410*/  UISETP.NE.AND.EX UP0, UPT, UR7, URZ, UPT, UP0 ;  /* 0x000000ff0700728c */ /* 0x000fc8000bf05300 */
[----:B------:R-:W-:-:S04]  /*0420*/  UISETP.EQ.OR.EX UP3, UPT, UR5, URZ, !UP0, UP1 ;  /* 0x000000ff0500728c */ /* 0x000fc8000c762710 */
[----:B------:R-:W-:-:S05]  /*0430*/  UP2UR UR44, UPR, URZ, 0x8 ;  /* 0x00000008ff2c7883 */ /* 0x000fca0008000000 */
[----:B------:R-:W-:Y:S07]  /*0440*/  BRA.U !UP3, `(.L_x_8) ;  /* 0x000000010b207547 */ /* 0x000fee000b800000 */
[----:B------:R-:W-:Y:S01]  /*0450*/  UISETP.NE.U32.AND UP2, UPT, UR4, URZ, UPT ;  /* 0x000000ff0400728c */ /* 0x000fe2000bf45070 */
[----:B-----5:R-:W-:Y:S01]  /*0460*/  FSETP.NEU.AND P0, PT, R81, RZ, PT ;  /* 0x000000ff5100720b */ /* 0x020fe20003f0d000 */
[----:B------:R-:W-:Y:S02]  /*0470*/  USEL UR4, URZ, 0xffffffff, UP0 ;  /* 0xffffffffff047887 */ /* 0x000fe40008000000 */
[----:B------:R-:W-:-:S10]  /*0480*/  UISETP.NE.AND.EX UP2, UPT, UR5, URZ, UPT, UP2 ;  /* 0x000000ff0500728c */ /* 0x000fd4000bf45320 */
[----:B------:R-:W-:Y:S01]  /*0490*/  VOTEU.ANY UP1, P0 ;  /* 0x0000000000ff7886 */ /* 0x000fe20000020100 */
[----:B------:R-:W-:-:S04]  /*04a0*/  @!UP2 USEL UR4, URZ, 0xffffffff, UP1 ;  /* 0xffffffffff04a887 */ /* 0x000fc80008800000 */
[----:B------:R-:W-:-:S04]  /*04b0*/  ULOP3.LUT UR4, UR4, 0x1, URZ, 0xc0, !UPT ;  /* 0x0000000104047892 */ /* 0x000fc8000f8ec0ff */
[----:B------:R-:W-:-:S11]  /*04c0*/  UISETP.NE.U32.AND UP2, UPT, UR4, 0x1, UPT ;  /* 0x000000010400788c */ /* 0x000fd6000bf45070 */
.L_x_8:
[----:B-1----:R-:W1:Y:S01]  /*04d0*/  SHFL.IDX PT, R2, R169, RZ, 0x1f ;  /* 0x00001fffa9027589 */ /* 0x002e6200000e0000 */
[----:B------:R-:W-:-:S04]  /*04e0*/  UISETP.NE.AND UP1, UPT, UR8, 0x2, UPT ;  /* 0x000000020800788c */ /* 0x000fc8000bf25270 */
[----:B------:R-:W-:Y:S01]  /*04f0*/  USEL UR13, URZ, 0x1, UP1 ;  /* 0x00000001ff0d7887 */ /* 0x000fe20008800000 */
[----:B-1----:R-:W-:-:S13]  /*0500*/  ISETP.NE.AND P0, PT, R2, RZ, PT ;  /* 0x000000ff0200720c */ /* 0x002fda0003f05270 */
[----:B------:R-:W-:Y:S05]  /*0510*/  @P0 BRA `(.L_x_9) ;  /* 0x0000000000680947 */ /* 0x000fea0003800000 */
[----:B------:R-:W1:Y:S01]  /*0520*/  S2UR UR5, SR_CgaCtaId ;  /* 0x00000000000579c3 */ /* 0x000e620000008800 */
[----:B------:R-:W-:Y:S01]  /*0530*/  UMOV UR6, 0x400 ;  /* 0x0000040000067882 */ /* 0x000fe20000000000 */
[----:B------:R-:W-:Y:S01]  /*0540*/  UMOV UR4, 0x1 ;  /* 0x0000000100047882 */ /* 0x000fe20000000000 */
[----:B------:R-:W-:Y:S01]  /*0550*/  ELECT P0, URZ, PT ;  /* 0x0000000000ff782f */ /* 0x000fe20003800000 */
[----:B-1----:R-:W-:Y:S02]  /*0560*/  ULEA UR5, UR5, UR6, 0x18 ;  /* 0x0000000605057291 */ /* 0x002fe4000f8ec0ff */
[----:B------:R-:W-:-:S04]  /*0570*/  UIADD3 UR6, UPT, UPT, -UR4, 0x100000, URZ ;  /* 0x0010000004067890 */ /* 0x000fc8000fffe1ff */
[----:B------:R-:W-:Y:S02]  /*0580*/  USHF.L.U32 UR7, UR6, 0xb, URZ ;  /* 0x0000000b06077899 */ /* 0x000fe400080006ff */
[----:B------:R-:W-:Y:S01]  /*0590*/  USHF.L.U32 UR6, UR6, 0x1, URZ ;  /* 0x0000000106067899 */ /* 0x000fe200080006ff */
[----:B------:R-:W1:Y:S11]  /*05a0*/  FENCE.VIEW.ASYNC.S ;  /* 0x00000000000073c6 */ /* 0x000e760000000000 */
[----:B-1----:R1:W3:Y:S01]  /*05b0*/  SYNCS.EXCH.64 URZ, [UR5], UR6 ;  /* 0x0000000605ff75b2 */ /* 0x0022e20008000100 */
[----:B------:R1:W4:Y:S01]  /*05c0*/  SYNCS.EXCH.64 URZ, [UR5+0x40], UR6 ;  /* 0x0000400605ff75b2 */ /* 0x0003220008000100 */
[----:B------:R1:W1:Y:S01]  /*05d0*/  SYNCS.EXCH.64 URZ, [UR5+0x8], UR6 ;  /* 0x0000080605ff75b2 */ /* 0x0002620008000100 */
        /* <DEDUP_REMOVED lines=13> */
[----:B------:R-:W-:Y:S01]  /*06b0*/  NOP ;  /* 0x0000000000007918 */ /* 0x000fe20000000000 */
.L_x_9:
[----:B------:R-:W2:Y:S01]  /*06c0*/  SHFL.IDX PT, R2, R169, RZ, 0x1f ;  /* 0x00001fffa9027589 */ /* 0x000ea200000e0000 */
[----:B------:R-:W-:Y:S01]  /*06d0*/  NOP ;  /* 0x0000000000007918 */ /* 0x000fe20000000000 */
[----:B--2---:R-:W-:-:S13]  /*06e0*/  ISETP.NE.AND P0, PT, R2, 0x1, PT ;  /* 0x000000010200780c */ /* 0x004fda0003f05270 */
[----:B------:R-:W-:Y:S05]  /*06f0*/  @P0 BRA `(.L_x_10) ;  /* 0x0000000000400947 */ /* 0x000fea0003800000 */
[----:B-1----:R-:W1:Y:S01]  /*0700*/  S2UR UR6, SR_CgaCtaId ;  /* 0x00000000000679c3 */ /* 0x002e620000008800 */
[----:B------:R-:W-:Y:S01]  /*0710*/  UMOV UR7, 0x400 ;  /* 0x0000040000077882 */ /* 0x000fe20000000000 */
[----:B------:R-:W-:Y:S01]  /*0720*/  UMOV UR5, 0x20 ;  /* 0x0000002000057882 */ /* 0x000fe20000000000 */
[----:B------:R-:W-:Y:S01]  /*0730*/  UMOV UR4, 0x80 ;  /* 0x0000008000047882 */ /* 0x000fe20000000000 */
[----:B------:R-:W-:-:S04]  /*0740*/  UIADD3 UR10, UPT, UPT, -UR5, 0x100000, URZ ;  /* 0x00100000050a7890 */ /* 0x000fc8000fffe1ff */
[----:B------:R-:W-:Y:S02]  /*0750*/  USHF.L.U32 UR11, UR10, 0xb, URZ ;  /* 0x0000000b0a0b7899 */ /* 0x000fe400080006ff */
[----:B------:R-:W-:Y:S02]  /*0760*/  USHF.L.U32 UR10, UR10, 0x1, URZ ;  /* 0x000000010a0a7899 */ /* 0x000fe400080006ff */
[----:B------:R-:W-:-:S04]  /*0770*/  UIADD3 UR4, UPT, UPT, -UR4, 0x100000, URZ ;  /* 0x0010000004047890 */ /* 0x000fc8000fffe1ff */
[----:B------:R-:W-:Y:S02]  /*0780*/  USHF.L.U32 UR5, UR4, 0xb, URZ ;  /* 0x0000000b04057899 */ /* 0x000fe400080006ff */
[----:B------:R-:W-:Y:S01]  /*0790*/  USHF.L.U32 UR4, UR4, 0x1, URZ ;  /* 0x0000000104047899 */ /* 0x000fe200080006ff */
[----:B------:R-:W-:Y:S01]  /*07a0*/  ELECT P0, URZ, PT ;  /* 0x0000000000ff782f */ /* 0x000fe20003800000 */
[----:B-1----:R-:W-:Y:S01]  /*07b0*/  ULEA UR6, UR6, UR7, 0x18 ;  /* 0x0000000706067291 */ /* 0x002fe2000f8ec0ff */
[----:B------:R-:W1:Y:S11]  /*07c0*/  FENCE.VIEW.ASYNC.S ;  /* 0x00000000000073c6 */ /* 0x000e760000000000 */
[----:B-1----:R2:W1:Y:S01]  /*07d0*/  SYNCS.EXCH.64 URZ, [UR6+0x80], UR10 ;  /* 0x0000800a06ff75b2 */ /* 0x0024620008000100 */
[----:B------:R2:W1:Y:S02]  /*07e0*/  SYNCS.EXCH.64 URZ, [UR6+0x88], UR4 ;  /* 0x0000880406ff75b2 */ /* 0x0004640008000100 */
[----:B--2---:R-:W-:Y:S01]  /*07f0*/  NOP ;  /* 0x0000000000007918 */ /* 0x004fe20000000000 */
.L_x_10:
[----:B------:R-:W2:Y:S01]  /*0800*/  SHFL.IDX PT, R2, R169, RZ, 0x1f ;  /* 0x00001fffa9027589 */ /* 0x000ea200000e0000 */
[----:B------:R-:W-:Y:S01]  /*0810*/  NOP ;  /* 0x0000000000007918 */ /* 0x000fe20000000000 */
[----:B--2---:R-:W-:-:S13]  /*0820*/  ISETP.NE.AND P0, PT, R2, 0x3, PT ;  /* 0x000000030200780c */ /* 0x004fda0003f05270 */
[----:B------:R-:W-:Y:S05]  /*0830*/  @P0 BRA `(.L_x_11) ;  /* 0x0000000000300947 */ /* 0x000fea0003800000 */
[----:B-1----:R-:W1:Y:S01]  /*0840*/  S2UR UR5, SR_CgaCtaId ;  /* 0x00000000000579c3 */ /* 0x002e620000008800 */
        /* <DEDUP_REMOVED lines=8> */
[----:B-1----:R2:W1:Y:S01]  /*08d0*/  SYNCS.EXCH.64 URZ, [UR5+0x90], UR6 ;  /* 0x0000900605ff75b2 */ /* 0x0024620008000100 */
[----:B------:R2:W1:Y:S02]  /*08e0*/  SYNCS.EXCH.64 URZ, [UR5+0x98], UR6 ;  /* 0x0000980605ff75b2 */ /* 0x0004640008000100 */
[----:B--2---:R-:W-:Y:S01]  /*08f0*/  NOP ;  /* 0x0000000000007918 */ /* 0x004fe20000000000 */
.L_x_11:
[----:B------:R-:W2:Y:S01]  /*0900*/  SHFL.IDX PT, R2, R169, RZ, 0x1f ;  /* 0x00001fffa9027589 */ /* 0x000ea200000e0000 */
[----:B------:R-:W-:Y:S01]  /*0910*/  NOP ;  /* 0x0000000000007918 */ /* 0x000fe20000000000 */
[----:B--2---:R-:W-:-:S13]  /*0920*/  ISETP.NE.AND P0, PT, R2, 0x4, PT ;  /* 0x000000040200780c */ /* 0x004fda0003f05270 */
[----:B------:R-:W-:Y:S05]  /*0930*/  @P0 BRA `(.L_x_12) ;  /* 0x00000000004c0947 */ /* 0x000fea0003800000 */
[----:B-1----:R-:W1:Y:S01]  /*0940*/  S2UR UR5, SR_CgaCtaId ;  /* 0x00000000000579c3 */ /* 0x002e620000008800 */
[----:B------:R-:W-:Y:S01]  /*0950*/  UMOV UR7, 0x100 ;  /* 0x0000010000077882 */ /* 0x000fe20000000000 */
[----:B------:R-:W-:Y:S01]  /*0960*/  UMOV UR6, 0x400 ;  /* 0x0000040000067882 */ /* 0x000fe20000000000 */
[----:B------:R-:W-:Y:S01]  /*0970*/  USEL UR7, UR7, 0xe0, UP2 ;  /* 0x000000e007077887 */ /* 0x000fe20009000000 */
[----:B------:R-:W-:Y:S01]  /*0980*/  UMOV UR4, 0x1 ;  /* 0x0000000100047882 */ /* 0x000fe20000000000 */
[----:B------:R-:W-:Y:S01]  /*0990*/  ELECT P0, URZ, PT ;  /* 0x0000000000ff782f */ /* 0x000fe20003800000 */
[----:B------:R-:W-:-:S04]  /*09a0*/  UIADD3 UR10, UPT, UPT, -UR4, 0x100000, URZ ;  /* 0x00100000040a7890 */ /* 0x000fc8000fffe1ff */
[----:B------:R-:W-:Y:S02]  /*09b0*/  USHF.L.U32 UR11, UR10, 0xb, URZ ;  /* 0x0000000b0a0b7899 */ /* 0x000fe400080006ff */
[----:B------:R-:W-:Y:S02]  /*09c0*/  USHF.L.U32 UR10, UR10, 0x1, URZ ;  /* 0x000000010a0a7899 */ /* 0x000fe400080006ff */
[----:B-1----:R-:W-:Y:S02]  /*09d0*/  ULEA UR5, UR5, UR6, 0x18 ;  /* 0x0000000605057291 */ /* 0x002fe4000f8ec0ff */
[----:B------:R-:W-:-:S04]  /*09e0*/  UIADD3 UR6, UPT, UPT, -UR7, 0x100000, URZ ;  /* 0x0010000007067890 */ /* 0x000fc8000fffe1ff */
[----:B------:R-:W-:Y:S02]  /*09f0*/  USHF.L.U32 UR7, UR6, 0xb, URZ ;  /* 0x0000000b06077899 */ /* 0x000fe400080006ff */
[----:B------:R-:W-:Y:S01]  /*0a00*/  USHF.L.U32 UR6, UR6, 0x1, URZ ;  /* 0x0000000106067899 */ /* 0x000fe200080006ff */
[----:B------:R-:W1:Y:S03]  /*0a10*/  FENCE.VIEW.ASYNC.S ;  /* 0x00000000000073c6 */ /* 0x000e660000000000 */
[----:B-1----:R2:W1:Y:S08]  /*0a20*/  SYNCS.EXCH.64 URZ, [UR5+0xa0], UR10 ;  /* 0x0000a00a05ff75b2 */ /* 0x0024700008000100 */
[----:B------:R2:W1:Y:S01]  /*0a30*/  SYNCS.EXCH.64 URZ, [UR5+0xb0], UR6 ;  /* 0x0000b00605ff75b2 */ /* 0x0004620008000100 */
[----:B------:R2:W1:Y:S01]  /*0a40*/  SYNCS.EXCH.64 URZ, [UR5+0xa8], UR10 ;  /* 0x0000a80a05ff75b2 */ /* 0x0004620008000100 */
[----:B------:R2:W1:Y:S02]  /*0a50*/  SYNCS.EXCH.64 URZ, [UR5+0xb8], UR6 ;  /* 0x0000b80605ff75b2 */ /* 0x0004640008000100 */
[----:B--2---:R-:W-:Y:S01]  /*0a60*/  NOP ;  /* 0x0000000000007918 */ /* 0x004fe20000000000 */
.L_x_12:
        /* <DEDUP_REMOVED lines=18> */
[----:B------:R2:W1:Y:S01]  /*0b90*/  SYNCS.EXCH.64 URZ, [UR6+0xe0], UR4 ;  /* 0x0000e00406ff75b2 */ /* 0x0004620008000100 */
[----:B------:R2:W1:Y:S01]  /*0ba0*/  SYNCS.EXCH.64 URZ, [UR6+0xc8], UR10 ;  /* 0x0000c80a06ff75b2 */ /* 0x0004620008000100 */
[----:B------:R2:W1:Y:S01]  /*0bb0*/  SYNCS.EXCH.64 URZ, [UR6+0xe8], UR4 ;  /* 0x0000e80406ff75b2 */ /* 0x0004620008000100 */
[----:B------:R2:W1:Y:S01]  /*0bc0*/  SYNCS.EXCH.64 URZ, [UR6+0xd0], UR10 ;  /* 0x0000d00a06ff75b2 */ /* 0x0004620008000100 */
[----:B------:R2:W1:Y:S01]  /*0bd0*/  SYNCS.EXCH.64 URZ, [UR6+0xf0], UR4 ;  /* 0x0000f00406ff75b2 */ /* 0x0004620008000100 */
[----:B------:R2:W1:Y:S01]  /*0be0*/  SYNCS.EXCH.64 URZ, [UR6+0xd8], UR10 ;  /* 0x0000d80a06ff75b2 */ /* 0x0004620008000100 */
[----:B------:R2:W1:Y:S02]  /*0bf0*/  SYNCS.EXCH.64 URZ, [UR6+0xf8], UR4 ;  /* 0x0000f80406ff75b2 */ /* 0x0004640008000100 */
[----:B--2---:R-:W-:Y:S01]  /*0c00*/  NOP ;  /* 0x0000000000007918 */ /* 0x004fe20000000000 */
.L_x_13:
        /* <DEDUP_REMOVED lines=14> */
[----:B------:R2:W1:Y:S01]  /*0cf0*/  SYNCS.EXCH.64 URZ, [UR5+0x110], UR6 ;  /* 0x0001100605ff75b2 */ /* 0x0004620008000100 */
[----:B------:R2:W1:Y:S01]  /*0d00*/  SYNCS.EXCH.64 URZ, [UR5+0x108], UR6 ;  /* 0x0001080605ff75b2 */ /* 0x0004620008000100 */
[----:B------:R2:W1:Y:S02]  /*0d10*/  SYNCS.EXCH.64 URZ, [UR5+0x118], UR6 ;  /* 0x0001180605ff75b2 */ /* 0x0004640008000100 */
[----:B--2---:R-:W-:Y:S01]  /*0d20*/  NOP ;  /* 0x0000000000007918 */ /* 0x004fe20000000000 */
.L_x_14:
[----:B-1----:R-:W1:Y:S01]  /*0d30*/  S2UR UR5, SR_CTAID.X ;  /* 0x00000000000579c3 */ /* 0x002e620000002500 */
[----:B------:R-:W-:-:S05]  /*0d40*/  CS2R.32 R165, SR_CgaSize ;  /* 0x0000000000a57805 */ /* 0x000fca0000008a00 */
[----:B------:R-:W-:-:S05]  /*0d50*/  IMAD R165, R165, -0xa0, RZ ;  /* 0xffffff60a5a57824 */ /* 0x000fca00078e02ff */
[----:B------:R-:W-:-:S14]  /*0d60*/  R2UR UR7, R165 ;  /* 0x00000000a50772ca */ /* 0x000fdc00000e0000 */
[----:B------:R-:W2:Y:S01]  /*0d70*/  LDCU UR7, c[0x0][UR7+0x2b0] ;  /* 0x00005600070777ac */ /* 0x000ea20008000800 */
[----:B------:R-:W-:Y:S01]  /*0d80*/  NOP ;  /* 0x0000000000007918 */ /* 0x000fe20000000000 */
[----:B------:R-:W-:-:S05]  /*0d90*/  CS2R.32 R165, SR_CgaSize ;  /* 0x0000000000a57805 */ /* 0x000fca0000008a00 */
[----:B------:R-:W-:-:S05]  /*0da0*/  IMAD R165, R165, -0xa0, RZ ;  /* 0xffffff60a5a57824 */ /* 0x000fca00078e02ff */
[----:B------:R-:W-:-:S14]  /*0db0*/  R2UR UR6, R165 ;  /* 0x00000000a50672ca */ /* 0x000fdc00000e0000 */
[----:B------:R-:W3:Y:S01]  /*0dc0*/  LDCU UR6, c[0x0][UR6+0x2b4] ;  /* 0x00005680060677ac */ /* 0x000ee20008000800 */
[----:B------:R-:W4:Y:S08]  /*0dd0*/  S2UR UR4, SR_CTAID.Y ;  /* 0x00000000000479c3 */ /* 0x000f300000002600 */
[----:B------:R-:W3:Y:S01]  /*0de0*/  LDC R9, c[0x0][0xb24] ;  /* 0x0002c900ff097b82 */ /* 0x000ee20000000800 */
[----:B-1----:R-:W-:-:S02]  /*0df0*/  I2FP.F32.U32 R5, UR5 ;  /* 0x0000000500057c45 */ /* 0x002fc40008201000 */
[----:B------:R-:W-:-:S05]  /*0e00*/  CS2R.32 R3, SR_CgaSize ;  /* 0x0000000000037805 */ /* 0x000fca0000008a00 */
[----:B------:R-:W-:-:S06]  /*0e10*/  IMAD R3, R3, -0xa0, RZ ;  /* 0xffffff6003037824 */ /* 0x000fcc00078e02ff */
[----:B------:R-:W1:Y:S01]  /*0e20*/  LDC R3, c[0x0][R3+0x2a0] ;  /* 0x0000a80003037b82 */ /* 0x000e620000000800 */
[----:B------:R-:W-:Y:S01]  /*0e30*/  MOV R165, UR5 ;  /* 0x0000000500a57c02 */ /* 0x000fe20008000f00 */
[----:B--2---:R-:W-:Y:S01]  /*0e40*/  FMUL R5, R5, UR7 ;  /* 0x0000000705057c20 */ /* 0x004fe20008400000 */
[----:B----4-:R-:W-:Y:S02]  /*0e50*/  I2FP.F32.U32 R4, UR4 ;  /* 0x0000000400047c45 */ /* 0x010fe40008201000 */
[----:B------:R-:W-:-:S05]  /*0e60*/  CS2R.32 R2, SR_CgaSize ;  /* 0x0000000000027805 */ /* 0x000fca0000008a00 */
[----:B------:R-:W-:-:S06]  /*0e70*/  IMAD R2, R2, -0xa0, RZ ;  /* 0xffffff6002027824 */ /* 0x000fcc00078e02ff */
[----:B------:R-:W2:Y:S01]  /*0e80*/  LDC R2, c[0x0][R2+0x2a4] ;  /* 0x0000a90002027b82 */ /* 0x000ea20000000800 */
[----:B------:R-:W4:Y:S01]  /*0e90*/  F2I.U32.TRUNC.NTZ R154, R5 ;  /* 0x00000005009a7305 */ /* 0x000f22000020f000 */
[----:B------:R-:W-:Y:S01]  /*0ea0*/  MOV R155, UR4 ;  /* 0x00000004009b7c02 */ /* 0x000fe20008000f00 */
[----:B---3--:R-:W-:-:S05]  /*0eb0*/  FMUL R4, R4, UR6 ;  /* 0x0000000604047c20 */ /* 0x008fca0008400000 */
[----:B------:R-:W-:Y:S01]  /*0ec0*/  BAR.SYNC.DEFER_BLOCKING 0x0 ;  /* 0x0000000000007b1d */ /* 0x000fe20000010000 */
[----:B------:R-:W-:-:S05]  /*0ed0*/  ISETP.GE.AND P0, PT, R9, 0x1, PT ;  /* 0x000000010900780c */ /* 0x000fca0003f06270 */
[----:B------:R-:W3:Y:S02]  /*0ee0*/  F2I.U32.TRUNC.NTZ R143, R4 ;  /* 0x00000004008f7305 */ /* 0x000ee4000020f000 */
[----:B------:R-:W2:Y:S01]  /*0ef0*/  S2UR UR36, SR_CTAID.Z ;  /* 0x00000000002479c3 */ /* 0x000ea20000002700 */
[----:B----4-:R-:W-:-:S05]  /*0f00*/  IADD3 R154, PT, PT, -R154, RZ, RZ ;  /* 0x000000ff9a9a7210 */ /* 0x010fca0007ffe1ff */
[----:B-1----:R-:W-:Y:S01]  /*0f10*/  IMAD R154, R3, R154, UR5 ;  /* 0x00000005039a7e24 */ /* 0x002fe2000f8e029a */
[----:B---3--:R-:W-:-:S05]  /*0f20*/  IADD3 R143, PT, PT, -R143, RZ, RZ ;  /* 0x000000ff8f8f7210 */ /* 0x008fca0007ffe1ff */
[----:B--2---:R-:W-:Y:S01]  /*0f30*/  IMAD R143, R2, R143, UR4 ;  /* 0x00000004028f7e24 */ /* 0x004fe2000f8e028f */
[----:B------:R-:W-:Y:S06]  /*0f40*/  @!P0 BRA `(.L_x_15) ;  /* 0x0000000000b88947 */ /* 0x000fec0003800000 */
[----:B------:R-:W1:Y:S01]  /*0f50*/  LDC.64 R4, c[0x0][0xb18] ;  /* 0x0002c600ff047b82 */ /* 0x000e620000000a00 */
[----:B------:R-:W-:-:S07]  /*0f60*/  ISETP.NE.AND P0, PT, R9, 0x1, PT ;  /* 0x000000010900780c */ /* 0x000fce0003f05270 */
[----:B------:R-:W2:Y:S08]  /*0f70*/  LDC R10, c[0x0][0xb0c] ;  /* 0x0002c300ff0a7b82 */ /* 0x000eb00000000800 */
[----:B------:R-:W3:Y:S08]  /*0f80*/  LDC R11, c[0x0][0x370] ;  /* 0x0000dc00ff0b7b82 */ /* 0x000ef00000000800 */
[----:B------:R-:W4:Y:S01]  /*0f90*/  LDC R12, c[0x0][0x374] ;  /* 0x0000dd00ff0c7b82 */ /* 0x000f220000000800 */
[----:B-1----:R-:W-:-:S07]  /*0fa0*/  ISETP.NE.AND P1, PT, R4, 0x1, PT ;  /* 0x000000010400780c */ /* 0x002fce0003f25270 */
[----:B------:R-:W3:Y:S01]  /*0fb0*/  LDC.64 R6, c[0x0][0xb10] ;  /* 0x0002c400ff067b82 */ /* 0x000ee20000000a00 */
[----:B--2---:R-:W-:-:S07]  /*0fc0*/  ISETP.NE.AND P2, PT, R10, 0x1, PT ;  /* 0x000000010a00780c */ /* 0x004fce0003f45270 */
[----:B------:R-:W1:Y:S08]  /*0fd0*/  LDC R8, c[0x0][0xb20] ;  /* 0x0002c800ff087b82 */ /* 0x000e700000000800 */
[----:B------:R-:W2:Y:S01]  /*0fe0*/  LDC.64 R2, c[0x0][0xb28] ;  /* 0x0002ca00ff027b82 */ /* 0x000ea20000000a00 */
[----:B----4-:R-:W-:-:S04]  /*0ff0*/  IMAD.HI.U32 R13, R12, R5, RZ ;  /* 0x000000050c0d7227 */ /* 0x010fc800078e00ff */
[----:B------:R-:W-:-:S04]  /*1000*/  IMAD.HI.U32 R5, R155, R5, RZ ;  /* 0x000000059b057227 */ /* 0x000fc800078e00ff */
[----:B---3--:R-:W-:-:S04]  /*1010*/  IMAD.HI.U32 R14, R11, R6, RZ ;  /* 0x000000060b0e7227 */ /* 0x008fc800078e00ff */
[----:B------:R-:W-:Y:S01]  /*1020*/  IMAD.HI.U32 R16, R165, R6, RZ ;  /* 0x00000006a5107227 */ /* 0x000fe200078e00ff */
[-C--:B------:R-:W-:Y:S02]  /*1030*/  @P2 SHF.R.U32.HI R11, RZ, R7.reuse, R14 ;  /* 0x00000007ff0b2219 */ /* 0x080fe4000001160e */
[-C--:B-1----:R-:W-:Y:S02]  /*1040*/  @P1 SHF.R.U32.HI R12, RZ, R8.reuse, R13 ;  /* 0x00000008ff0c1219 */ /* 0x082fe4000001160d */
[----:B------:R-:W-:Y:S02]  /*1050*/  SHF.R.U32.HI R8, RZ, R8, R5 ;  /* 0x00000008ff087219 */ /* 0x000fe40000011605 */
[----:B------:R-:W-:Y:S02]  /*1060*/  SHF.R.U32.HI R16, RZ, R7, R16 ;  /* 0x00000007ff107219 */ /* 0x000fe40000011610 */
[----:B------:R-:W-:Y:S01]  /*1070*/  SEL R5, R155, R8, !P1 ;  /* 0x000000089b057207 */ /* 0x000fe20004800000 */
[----:B--2---:R-:W-:Y:S01]  /*1080*/  IMAD.HI.U32 R14, R12, R2, RZ ;  /* 0x000000020c0e7227 */ /* 0x004fe200078e00ff */
[----:B------:R-:W-:-:S03]  /*1090*/  SEL R7, R165, R16, !P2 ;  /* 0x00000010a5077207 */ /* 0x000fc60005000000 */
[----:B------:R-:W-:Y:S01]  /*10a0*/  IMAD.HI.U32 R6, R11, R2, RZ ;  /* 0x000000020b067227 */ /* 0x000fe200078e00ff */
[----:B------:R-:W-:-:S04]  /*10b0*/  @P0 SHF.R.U32.HI R12, RZ, R3, R14 ;  /* 0x00000003ff0c0219 */ /* 0x000fc8000001160e */
[----:B------:R-:W-:Y:S01]  /*10c0*/  @P0 SHF.R.U32.HI R11, RZ, R3, R6 ;  /* 0x00000003ff0b0219 */ /* 0x000fe20000011606 */
[----:B------:R-:W-:-:S04]  /*10d0*/  IMAD R12, R12, R9, RZ ;  /* 0x000000090c0c7224 */ /* 0x000fc800078e02ff */
[----:B------:R-:W-:Y:S01]  /*10e0*/  IMAD R6, R11, R9, RZ ;  /* 0x000000090b067224 */ /* 0x000fe200078e02ff */
[----:B------:R-:W-:-:S04]  /*10f0*/  ISETP.GE.AND P1, PT, R5, R12, PT ;  /* 0x0000000c0500720c */ /* 0x000fc80003f26270 */
[----:B------:R-:W-:Y:S01]  /*1100*/  ISETP.GE.OR P1, PT, R7, R6, P1 ;  /* 0x000000060700720c */ /* 0x000fe20000f26670 */
[----:B------:R-:W-:-:S05]  /*1110*/  IMAD.HI.U32 R6, R5, R2, RZ ;  /* 0x0000000205067227 */ /* 0x000fca00078e00ff */
[----:B------:R-:W-:-:S04]  /*1120*/  SHF.R.U32.HI R6, RZ, R3, R6 ;  /* 0x00000003ff067219 */ /* 0x000fc80000011606 */
[----:B------:R-:W-:-:S03]  /*1130*/  SEL R6, R5, R6, !P0 ;  /* 0x0000000605067207 */ /* 0x000fc60004000000 */
[----:B------:R-:W-:Y:S01]  /*1140*/  @!P1 IMAD.HI.U32 R8, R7, R2, RZ ;  /* 0x0000000207089227 */ /* 0x000fe200078e00ff */
[----:B------:R-:W-:-:S04]  /*1150*/  IADD3 R2, PT, PT, -R6, RZ, RZ ;  /* 0x000000ff06027210 */ /* 0x000fc80007ffe1ff */
[----:B------:R-:W-:Y:S01]  /*1160*/  @!P1 SHF.R.U32.HI R8, RZ, R3, R8 ;  /* 0x00000003ff089219 */ /* 0x000fe20000011608 */
[----:B------:R-:W-:-:S03]  /*1170*/  IMAD R2, R9, R2, R5 ;  /* 0x0000000209027224 */ /* 0x000fc600078e0205 */
[----:B------:R-:W-:Y:S02]  /*1180*/  @!P1 SEL R3, R7, R8, !P0 ;  /* 0x0000000807039207 */ /* 0x000fe40004000000 */
[----:B------:R-:W-:-:S03]  /*1190*/  IADD3 R8, PT, PT, -R5, RZ, RZ ;  /* 0x000000ff05087210 */ /* 0x000fc60007ffe1ff */
[--C-:B------:R-:W-:Y:S02]  /*11a0*/  @!P1 IMAD.IADD R6, R6, 0x1, -R3.reuse ;  /* 0x0000000106069824 */ /* 0x100fe400078e0a03 */
[----:B------:R-:W-:Y:S01]  /*11b0*/  @!P1 IMAD R3, R2, R11, R3 ;  /* 0x0000000b02039224 */ /* 0x000fe200078e0203 */
[----:B------:R-:W-:Y:S01]  /*11c0*/  IADD3 R2, PT, PT, -R7, RZ, RZ ;  /* 0x000000ff07027210 */ /* 0x000fe20007ffe1ff */
[----:B------:R-:W-:Y:S02]  /*11d0*/  @!P1 IMAD R5, R6, R9, R7 ;  /* 0x0000000906059224 */ /* 0x000fe400078e0207 */
[----:B------:R-:W-:Y:S02]  /*11e0*/  IMAD R8, R4, R8, R155 ;  /* 0x0000000804087224 */ /* 0x000fe400078e029b */
[----:B------:R-:W-:Y:S02]  /*11f0*/  @!P1 IMAD.MOV.U32 R7, RZ, RZ, R3 ;  /* 0x000000ffff079224 */ /* 0x000fe400078e0003 */
[----:B------:R-:W-:-:S02]  /*1200*/  IMAD R2, R10, R2, R165 ;  /* 0x000000020a027224 */ /* 0x000fc400078e02a5 */
[----:B------:R-:W-:Y:S02]  /*1210*/  IMAD R155, R5, R4, R8 ;  /* 0x00000004059b7224 */ /* 0x000fe400078e0208 */
[----:B------:R-:W-:Y:S02]  /*1220*/  IMAD R165, R7, R10, R2 ;  /* 0x0000000a07a57224 */ /* 0x000fe400078e0202 */
.L_x_15:
[----:B------:R-:W1:Y:S01]  /*1230*/  LDCU UR4, c[0x0][0xb30] ;  /* 0x00016600ff0477ac */ /* 0x000e620008000800 */
[----:B------:R-:W2:Y:S08]  /*1240*/  S2UR UR37, SR_CgaCtaId ;  /* 0x00000000002579c3 */ /* 0x000eb00000008800 */
[----:B------:R-:W3:Y:S01]  /*1250*/  LDC R72, c[0x0][0xb24] ;  /* 0x0002c900ff487b82 */ /* 0x000ee20000000800 */
[----:B-1----:R-:W-:-:S09]  /*1260*/  UISETP.NE.AND UP1, UPT, UR4, 0x1, UPT ;  /* 0x000000010400788c */ /* 0x002fd2000bf25270 */
[----:B--2---:R-:W-:Y:S05]  /*1270*/  BRA.U UP1, `(.L_x_16) ;  /* 0x0000000101407547 */ /* 0x004fea000b800000 */
[----:B------:R-:W1:Y:S08]  /*1280*/  LDC.64 R4, c[0x0][0xb10] ;  /* 0x0002c400ff047b82 */ /* 0x000e700000000a00 */
[----:B------:R-:W2:Y:S08]  /*1290*/  LDC.64 R2, c[0x0][0xb18] ;  /* 0x0002c600ff027b82 */ /* 0x000eb00000000a00 */
[----:B------:R-:W4:Y:S08]  /*12a0*/  LDC R6, c[0x0][0xb20] ;  /* 0x0002c800ff067b82 */ /* 0x000f300000000800 */
[----:B------:R-:W3:Y:S01]  /*12b0*/  LDC R8, c[0x0][0xb0c] ;  /* 0x0002c300ff087b82 */ /* 0x000ee20000000800 */
[----:B-1----:R-:W-:-:S05]  /*12c0*/  IMAD.HI.U32 R4, R165, R4, RZ ;  /* 0x00000004a5047227 */ /* 0x002fca00078e00ff */
[----:B------:R-:W-:Y:S01]  /*12d0*/  SHF.R.U32.HI R4, RZ, R5, R4 ;  /* 0x00000005ff047219 */ /* 0x000fe20000011604 */
[----:B--2---:R-:W-:Y:S01]  /*12e0*/  IMAD.HI.U32 R3, R155, R3, RZ ;  /* 0x000000039b037227 */ /* 0x004fe200078e00ff */
[----:B------:R-:W-:-:S04]  /*12f0*/  ISETP.NE.AND P0, PT, R2, 0x1, PT ;  /* 0x000000010200780c */ /* 0x000fc80003f05270 */
[----:B----4-:R-:W-:-:S04]  /*1300*/  SHF.R.U32.HI R6, RZ, R6, R3 ;  /* 0x00000006ff067219 */ /* 0x010fc80000011603 */
[----:B------:R-:W-:Y:S02]  /*1310*/  SEL R3, R155, R6, !P0 ;  /* 0x000000069b037207 */ /* 0x000fe40004000000 */
[----:B---3--:R-:W-:-:S04]  /*1320*/  ISETP.NE.AND P1, PT, R8, 0x1, PT ;  /* 0x000000010800780c */ /* 0x008fc80003f25270 */
[----:B------:R-:W-:-:S05]  /*1330*/  SEL R4, R165, R4, !P1 ;  /* 0x00000004a5047207 */ /* 0x000fca0004800000 */
[----:B------:R-:W-:Y:S02]  /*1340*/  IMAD.IADD R5, R3, 0x1, -R4 ;  /* 0x0000000103057824 */ /* 0x000fe400078e0a04 */
[----:B------:R-:W-:Y:S02]  /*1350*/  IMAD.IADD R3, R4, 0x1, -R3 ;  /* 0x0000000104037824 */ /* 0x000fe400078e0a03 */
[----:B------:R-:W-:Y:S02]  /*1360*/  IMAD R165, R5, R8, R165 ;  /* 0x0000000805a57224 */ /* 0x000fe400078e02a5 */
[----:B------:R-:W-:-:S07]  /*1370*/  IMAD R155, R3, R2, R155 ;  /* 0x00000002039b7224 */ /* 0x000fce00078e029b */
.L_x_16:
[----:B------:R-:W-:Y:S01]  /*1380*/  BAR.SYNC.DEFER_BLOCKING 0x0 ;  /* 0x0000000000007b1d */ /* 0x000fe20000010000 */
[----:B------:R-:W-:Y:S01]  /*1390*/  UISETP.NE.AND UP1, UPT, UR8, 0x2, UPT ;  /* 0x000000020800788c */ /* 0x000fe2000bf25270 */
[----:B------:R-:W-:Y:S02]  /*13a0*/  ISETP.NE.OR P5, PT, R0, 0x2, !P5 ;  /* 0x000000020000780c */ /* 0x000fe40006fa5670 */
[----:B------:R-:W-:-:S06]  /*13b0*/  LOP3.LUT R2, R166, 0x1f, RZ, 0xc0, !PT ;  /* 0x0000001fa6027812 */ /* 0x000fcc00078ec0ff */
[----:B------:R-:W-:Y:S05]  /*13c0*/  BRA.U UP1, `(.L_x_17) ;  /* 0x0000001101ec7547 */ /* 0x000fea000b800000 */
[----:B------:R-:W1:Y:S01]  /*13d0*/  LDCU UR13, c[0x0][0x38c] ;  /* 0x00007180ff0d77ac */ /* 0x000e620008000800 */
[----:B------:R-:W2:Y:S01]  /*13e0*/  LDC R9, c[0x0][0x370] ;  /* 0x0000dc00ff097b82 */ /* 0x000ea20000000800 */
[----:B------:R-:W-:Y:S01]  /*13f0*/  PLOP3.LUT P1, PT, PT, PT, UP2, 0x80, 0x8 ;  /* 0x000000000008781c */ /* 0x000fe20003f2f028 */
[----:B------:R-:W-:Y:S01]  /*1400*/  IMAD.MOV.U32 R15, RZ, RZ, 0x1 ;  /* 0x00000001ff0f7424 */ /* 0x000fe200078e00ff */
[----:B------:R-:W-:Y:S01]  /*1410*/  ISETP.EQ.OR P4, PT, R2, RZ, P5 ;  /* 0x000000ff0200720c */ /* 0x000fe20002f82670 */
[----:B------:R-:W-:Y:S01]  /*1420*/  IMAD.MOV.U32 R14, RZ, RZ, RZ ;  /* 0x000000ffff0e7224 */ /* 0x000fe200078e00ff */
[----:B------:R-:W-:Y:S02]  /*1430*/  PLOP3.LUT P1, PT, P1, PT, PT, 0x8, 0x80 ;  /* 0x000000000080781c */ /* 0x000fe40000f2e170 */
[----:B------:R-:W-:Y:S01]  /*1440*/  CS2R R12, SRZ ;  /* 0x00000000000c7805 */ /* 0x000fe2000001ff00 */
[----:B------:R-:W-:Y:S01]  /*1450*/  IMAD.MOV.U32 R10, RZ, RZ, 0x1 ;  /* 0x00000001ff0a7424 */ /* 0x000fe200078e00ff */
[----:B------:R-:W4:Y:S01]  /*1460*/  LDC R0, c[0x0][0x374] ;  /* 0x0000dd00ff007b82 */ /* 0x000f220000000800 */
[----:B------:R-:W2:Y:S01]  /*1470*/  LDCU.64 UR22, c[0x0][0x348] ;  /* 0x00006900ff1677ac */ /* 0x000ea20008000a00 */
[----:B------:R-:W-:Y:S01]  /*1480*/  UMOV UR6, URZ ;  /* 0x000000ff00067c82 */ /* 0x000fe20008000000 */
[----:B-1----:R-:W-:-:S04]  /*1490*/  UIADD3 UR5, UPT, UPT, UR13, 0x7f, URZ ;  /* 0x0000007f0d057890 */ /* 0x002fc8000fffe0ff */
[----:B------:R-:W-:-:S04]  /*14a0*/  USHF.R.S32.HI UR4, URZ, 0x1f, UR5 ;  /* 0x0000001fff047899 */ /* 0x000fc80008011405 */
[----:B------:R-:W-:-:S04]  /*14b0*/  ULEA.HI UR4, UR4, UR5, URZ, 0x7 ;  /* 0x0000000504047291 */ /* 0x000fc8000f8f38ff */
[----:B------:R-:W-:Y:S02]  /*14c0*/  USHF.R.S32.HI UR15, URZ, 0x7, UR4 ;  /* 0x00000007ff0f7899 */ /* 0x000fe40008011404 */
[----:B------:R-:W-:Y:S02]  /*14d0*/  UIADD3 UR4, UPT, UPT, UR13, -0x1, URZ ;  /* 0xffffffff0d047890 */ /* 0x000fe4000fffe0ff */
[----:B------:R-:W-:Y:S02]  /*14e0*/  UISETP.LT.U32.AND UP0, UPT, UR15, 0x8, UPT ;  /* 0x000000080f00788c */ /* 0x000fe4000bf01070 */
[----:B------:R-:W-:Y:S02]  /*14f0*/  UISETP.GE.U32.AND UP1, UPT, UR4, -0xff, UPT ;  /* 0xffffff010400788c */ /* 0x000fe4000bf26070 */
[----:B------:R-:W-:Y:S02]  /*1500*/  USEL UR14, UR15, 0x8, UP0 ;  /* 0x000000080f0e7887 */ /* 0x000fe40008000000 */
[----:B------:R-:W-:-:S02]  /*1510*/  UIADD3 UR13, UPT, UPT, UR13, 0xfe, URZ ;  /* 0x000000fe0d0d7890 */ /* 0x000fc4000fffe0ff */
[----:B------:R-:W-:Y:S02]  /*1520*/  UIADD3 UR5, UPT, UPT, UR14, -0x1, URZ ;  /* 0xffffffff0e057890 */ /* 0x000fe4000fffe0ff */
[----:B------:R-:W-:-:S03]  /*1530*/  UIADD3 UR7, UPT, UPT, UR15, -UR14, URZ ;  /* 0x8000000e0f077290 */ /* 0x000fc6000fffe0ff */
[----:B------:R-:W-:-:S04]  /*1540*/  @UP1 UIADD3 UR5, UPT, UPT, UR14, URZ, URZ ;  /* 0x000000ff0e051290 */ /* 0x000fc8000fffe0ff */
[----:B--2---:R-:W-:-:S12]  /*1550*/  UIADD3 UR5, UPT, UPT, UR5, 0x1, URZ ;  /* 0x0000000105057890 */ /* 0x004fd8000fffe0ff */
.L_x_35:
[----:B------:R-:W-:Y:S01]  /*1560*/  UISETP.NE.AND UP0, UPT, UR37, URZ, UPT ;  /* 0x000000ff2500728c */ /* 0x000fe2000bf05270 */
[----:B------:R-:W1:Y:S08]  /*1570*/  S2UR UR37, SR_CgaCtaId ;  /* 0x00000000002579c3 */ /* 0x000e700000008800 */
[----:B------:R-:W-:Y:S05]  /*1580*/  BRA.U UP0, `(.L_x_18) ;  /* 0x0000000100347547 */ /* 0x000fea000b800000 */
[----:B------:R-:W2:Y:S01]  /*1590*/  S2R R2, SR_CgaCtaId ;  /* 0x0000000000027919 */ /* 0x000ea20000008800 */
[----:B------:R-:W-:-:S04]  /*15a0*/  MOV R3, 0x400 ;  /* 0x0000040000037802 */ /* 0x000fc80000000f00 */
[----:B--2---:R-:W-:Y:S02]  /*15b0*/  LEA R3, R2, R3, 0x18 ;  /* 0x0000000302037211 */ /* 0x004fe400078ec0ff */
[----:B------:R-:W-:-:S03]  /*15c0*/  SHF.L.U32 R2, R10, 0x1f, RZ ;  /* 0x0000001f0a027819 */ /* 0x000fc600000006ff */
[----:B------:R-:W-:-:S04]  /*15d0*/  IMAD R3, R12, 0x8, R3 ;  /* 0x000000080c037824 */ /* 0x000fc800078e0203 */
[----:B------:R-:W2:Y:S02]  /*15e0*/  SYNCS.PHASECHK.TRANS64.TRYWAIT P0, [R3+URZ+0x110], R2 ;  /* 0x00011002030075a7 */ /* 0x000ea400080011ff */
[----:B--2---:R-:W-:Y:S05]  /*15f0*/  @!P0 BRA `(.L_x_19) ;  /* 0x0000005400808947 */ /* 0x004fea0003800000 */
.L_x_99:
[----:B------:R-:W-:Y:S01]  /*1600*/  VIADD R12, R12, 0x1 ;  /* 0x000000010c0c7836 */ /* 0x000fe20000000000 */
[----:B------:R2:W-:Y:S04]  /*1610*/  SYNCS.ARRIVE.TRANS64.A1T0 RZ, [R3+URZ+0x100], RZ ;  /* 0x000100ff03ff79a7 */ /* 0x0005e800081000ff */
[----:B------:R-:W-:-:S04]  /*1620*/  ISETP.NE.AND P0, PT, R12, 0x2, PT ;  /* 0x000000020c00780c */ /* 0x000fc80003f05270 */
[----:B------:R-:W-:Y:S02]  /*1630*/  SEL R12, R12, RZ, P0 ;  /* 0x000000ff0c0c7207 */ /* 0x000fe40000000000 */
[----:B--2---:R-:W-:-:S04]  /*1640*/  SEL R3, RZ, 0x1, P0 ;  /* 0x00000001ff037807 */ /* 0x004fc80000000000 */
[----:B------:R-:W-:-:S07]  /*1650*/  LOP3.LUT R10, R10, R3, RZ, 0x3c, !PT ;  /* 0x000000030a0a7212 */ /* 0x000fce00078e3cff */
.L_x_18:
[----:B------:R-:W-:Y:S01]  /*1660*/  UMOV UR4, 0x400 ;  /* 0x0000040000047882 */ /* 0x000fe20000000000 */
[----:B------:R-:W-:Y:S01]  /*1670*/  SHF.L.U32 R2, R15, 0x1f, RZ ;  /* 0x0000001f0f027819 */ /* 0x000fe200000006ff */
[----:B-1----:R-:W-:Y:S01]  /*1680*/  ULEA UR4, UR37, UR4, 0x18 ;  /* 0x0000000425047291 */ /* 0x002fe2000f8ec0ff */
[----:B------:R-:W-:Y:S01]  /*1690*/  R2UR UR35, R165 ;  /* 0x00000000a52372ca */ /* 0x000fe200000e0000 */
[----:B------:R-:W-:Y:S01]  /*16a0*/  UISETP.GE.U32.AND UP0, UPT, UR13, 0xff, UPT ;  /* 0x000000ff0d00788c */ /* 0x000fe2000bf06070 */
[----:B------:R-:W-:Y:S01]  /*16b0*/  R2UR UR11, R155 ;  /* 0x000000009b0b72ca */ /* 0x000fe200000e0000 */
[----:B------:R-:W-:Y:S01]  /*16c0*/  ULEA UR8, UR6, UR4, 0x3 ;  /* 0x0000000406087291 */ /* 0x000fe2000f8e18ff */
[----:B------:R-:W-:-:S08]  /*16d0*/  UMOV UR24, URZ ;  /* 0x000000ff00187c82 */ /* 0x000fd00008000000 */
[----:B------:R1:W2:Y:S01]  /*16e0*/  SYNCS.PHASECHK.TRANS64.TRYWAIT P0, [UR8+0x40], R2 ;  /* 0x00004002ff0075a7 */ /* 0x0002a20008001108 */
[----:B------:R-:W-:Y:S02]  /*16f0*/  USHF.L.U32 UR35, UR35, 0x7, URZ ;  /* 0x0000000723237899 */ /* 0x000fe400080006ff */
[----:B------:R-:W-:Y:S01]  /*1700*/  USHF.L.U32 UR11, UR11, 0x6, URZ ;  /* 0x000000060b0b7899 */ /* 0x000fe200080006ff */
[----:B------:R-:W-:Y:S11]  /*1710*/  BRA.U !UP0, `(.L_x_20) ;  /* 0x0000000108a87547 */ /* 0x000ff6000b800000 */
[----:B------:R-:W-:Y:S01]  /*1720*/  UMOV UR16, URZ ;  /* 0x000000ff00107c82 */ /* 0x000fe20008000000 */
[----:B------:R-:W-:-:S05]  /*1730*/  UMOV UR17, UR6 ;  /* 0x0000000600117c82 */ /* 0x000fca0008000000 */
.L_x_25:
[----:B-1----:R-:W-:Y:S01]  /*1740*/  ULEA UR33, UR17, UR4, 0x3 ;  /* 0x0000000411217291 */ /* 0x002fe2000f8e18ff */
[----:B--2---:R-:W-:Y:S01]  /*1750*/  @!P5 MOV R3, 0x6000 ;  /* 0x000060000003d802 */ /* 0x004fe20000000f00 */
[----:B--2---:R-:W-:Y:S10]  /*1760*/  @P0 BRA `(.L_x_21) ;  /* 0x00000000000c0947 */ /* 0x004ff40003800000 */
[----:B------:R-:W-:-:S04]  /*1770*/  SHF.L.U32 R5, R15, 0x1f, RZ ;  /* 0x0000001f0f057819 */ /* 0x000fc800000006ff */
[----:B------:R-:W2:Y:S02]  /*1780*/  SYNCS.PHASECHK.TRANS64.TRYWAIT P0, [UR33+0x40], R5 ;  /* 0x00004005ff0075a7 */ /* 0x000ea40008001121 */
[----:B--2---:R-:W-:Y:S05]  /*1790*/  @!P0 BRA `(.L_x_22) ;  /* 0x00000054002c8947 */ /* 0x004fea0003800000 */
.L_x_21:
[----:B------:R2:W-:Y:S01]  /*17a0*/  @!P5 SYNCS.ARRIVE.TRANS64 RZ, [UR33], R3 ;  /* 0x00000003ffffd9a7 */ /* 0x0005e20008000021 */
[----:B------:R-:W-:Y:S04]  /*17b0*/  BSSY.RECONVERGENT B0, `(.L_x_23) ;  /* 0x0000003000007945 */ /* 0x000fe80003800200 */
[----:B------:R-:W-:Y:S05]  /*17c0*/  @P4 BRA `(.L_x_24) ;  /* 0x0000000000044947 */ /* 0x000fea0003800000 */
[----:B------:R-:W-:Y:S05]  /*17d0*/  BPT.TRAP 0x1 ;  /* 0x000000040000795c */ /* 0x000fea0000300000 */
.L_x_24:
[----:B------:R-:W-:Y:S05]  /*17e0*/  BSYNC.RECONVERGENT B0 ;  /* 0x0000000000007941 */ /* 0x000fea0003800200 */
.L_x_23:
[----:B------:R-:W-:Y:S02]  /*17f0*/  UIADD3 UR6, UPT, UPT, UR17, 0x1, URZ ;  /* 0x0000000111067890 */ /* 0x000fe4000fffe0ff */
[----:B------:R-:W-:Y:S02]  /*1800*/  ULEA UR32, UR17, UR4, 0xe ;  /* 0x0000000411207291 */ /* 0x000fe4000f8e70ff */
[----:B------:R-:W-:Y:S02]  /*1810*/  UISETP.NE.AND UP0, UPT, UR6, 0x8, UPT ;  /* 0x000000080600788c */ /* 0x000fe4000bf05270 */
[----:B------:R-:W-:Y:S02]  /*1820*/  UIADD3 UR26, UP1, UPT, UR22, 0x80, URZ ;  /* 0x00000080161a7890 */ /* 0x000fe4000ff3e0ff */
[----:B------:R-:W-:Y:S02]  /*1830*/  USEL UR9, URZ, 0x1, UP0 ;  /* 0x00000001ff097887 */ /* 0x000fe40008000000 */
[----:B------:R-:W-:-:S02]  /*1840*/  USEL UR6, UR6, URZ, UP0 ;  /* 0x000000ff06067287 */ /* 0x000fc40008000000 */
[----:B------:R-:W-:Y:S02]  /*1850*/  UIADD3 UR20, UP0, UPT, UR22, 0x180, URZ ;  /* 0x0000018016147890 */ /* 0x000fe4000ff1e0ff */
[----:B------:R-:W-:Y:S01]  /*1860*/  ULEA UR8, UR6, UR4, 0x3 ;  /* 0x0000000406087291 */ /* 0x000fe2000f8e18ff */
[----:B------:R-:W-:Y:S01]  /*1870*/  LOP3.LUT R15, R15, UR9, RZ, 0x3c, !PT ;  /* 0x000000090f0f7c12 */ /* 0x000fe2000f8e3cff */
[----:B------:R-:W-:Y:S02]  /*1880*/  USHF.L.U32 UR34, UR16, 0x7, URZ ;  /* 0x0000000710227899 */ /* 0x000fe400080006ff */
[----:B------:R-:W-:Y:S01]  /*1890*/  UIADD3.X UR27, UPT, UPT, URZ, UR23, URZ, UP1, !UPT ;  /* 0x00000017ff1b7290 */ /* 0x000fe20008ffe4ff */
[----:B-1----:R-:W-:Y:S01]  /*18a0*/  SHF.L.U32 R2, R15, 0x1f, RZ ;  /* 0x0000001f0f027819 */ /* 0x002fe200000006ff */
[----:B------:R-:W-:Y:S02]  /*18b0*/  UIADD3 UR32, UPT, UPT, UR32, 0x4400, URZ ;  /* 0x0000440020207890 */ /* 0x000fe4000fffe0ff */
[----:B------:R-:W-:Y:S01]  /*18c0*/  UIADD3.X UR21, UPT, UPT, URZ, UR23, URZ, UP0, !UPT ;  /* 0x00000017ff157290 */ /* 0x000fe200087fe4ff */
[----:B------:R1:W1:Y:S01]  /*18d0*/  SYNCS.PHASECHK.TRANS64.TRYWAIT P0, [UR8+0x40], R2 ;  /* 0x00004002ff0075a7 */ /* 0x0002620008001108 */
[----:B------:R-:W-:Y:S01]  /*18e0*/  ULEA UR8, UR17, UR4, 0xd ;  /* 0x0000000411087291 */ /* 0x000fe2000f8e68ff */
[----:B------:R-:W-:Y:S01]  /*18f0*/  UMOV UR18, 0x0 ;  /* 0x0000000000127882 */ /* 0x000fe20000000000 */
[----:B------:R-:W-:-:S02]  /*1900*/  UMOV UR19, 0x10000000 ;  /* 0x1000000000137882 */ /* 0x000fc40000000000 */
[----:B------:R-:W-:Y:S01]  /*1910*/  UIADD3 UR8, UPT, UPT, UR8, 0x24400, URZ ;  /* 0x0002440008087890 */ /* 0x000fe2000fffe0ff */
[----:B------:R1:W-:Y:S01]  /*1920*/  UTMALDG.3D [UR32], [UR26], desc[UR18] ;  /* 0x000012201a0075b4 */ /* 0x0003e20008011000 */
[----:B------:R-:W-:Y:S01]  /*1930*/  UMOV UR12, UR36 ;  /* 0x00000024000c7c82 */ /* 0x000fe20008000000 */
[----:B------:R-:W-:Y:S01]  /*1940*/  UMOV UR9, UR33 ;  /* 0x0000002100097c82 */ /* 0x000fe20008000000 */
[----:B------:R-:W-:Y:S01]  /*1950*/  UMOV UR10, UR34 ;  /* 0x00000022000a7c82 */ /* 0x000fe20008000000 */
[----:B------:R-:W-:Y:S01]  /*1960*/  UIADD3 UR16, UPT, UPT, UR16, 0x1, URZ ;  /* 0x0000000110107890 */ /* 0x000fe2000fffe0ff */
[----:B------:R-:W-:Y:S01]  /*1970*/  UMOV UR24, UR5 ;  /* 0x0000000500187c82 */ /* 0x000fe20008000000 */
[----:B------:R-:W-:Y:S02]  /*1980*/  UMOV UR17, UR6 ;  /* 0x0000000600117c82 */ /* 0x000fe40008000000 */
[----:B------:R1:W-:Y:S01]  /*1990*/  UTMALDG.3D [UR8], [UR20], desc[UR18] ;  /* 0x00001208140075b4 */ /* 0x0003e20008011000 */
[----:B------:R-:W-:-:S09]  /*19a0*/  UISETP.NE.AND UP0, UPT, UR16, UR5, UPT ;  /* 0x000000051000728c */ /* 0x000fd2000bf05270 */
[----:B------:R-:W-:Y:S05]  /*19b0*/  BRA.U UP0, `(.L_x_25) ;  /* 0xfffffffd00607547 */ /* 0x000fea000b83ffff */
.L_x_20:
[----:B-1----:R-:W-:Y:S01]  /*19c0*/  ULEA UR8, UR6, UR4, 0x3 ;  /* 0x0000000406087291 */ /* 0x002fe2000f8e18ff */
[----:B------:R-:W-:Y:S01]  /*19d0*/  SHF.L.U32 R2, R15, 0x1f, RZ ;  /* 0x0000001f0f027819 */ /* 0x000fe200000006ff */
[----:B------:R-:W-:Y:S01]  /*19e0*/  @!P1 SYNCS.ARRIVE.TRANS64.A1T0 RZ, [UR4+0x98], RZ ;  /* 0x000098ffffff99a7 */ /* 0x000fe20008100004 */
[----:B------:R-:W-:-:S06]  /*19f0*/  UISETP.GT.AND UP0, UPT, UR15, UR14, UPT ;  /* 0x0000000e0f00728c */ /* 0x000fcc000bf04270 */
[----:B--2---:R1:W2:Y:S03]  /*1a00*/  SYNCS.PHASECHK.TRANS64.TRYWAIT P0, [UR8+0x40], R2 ;  /* 0x00004002ff0075a7 */ /* 0x0042a60008001108 */
[----:B------:R-:W-:Y:S05]  /*1a10*/  BRA.U !UP0, `(.L_x_26) ;  /* 0x0000000108ac7547 */ /* 0x000fea000b800000 */
[----:B------:R-:W-:Y:S01]  /*1a20*/  UIADD3 UR21, UPT, UPT, UR7, UR24, URZ ;  /* 0x0000001807157290 */ /* 0x000fe2000fffe0ff */
[----:B------:R-:W-:-:S11]  /*1a30*/  UMOV UR25, UR6 ;  /* 0x0000000600197c82 */ /* 0x000fd60008000000 */
.L_x_31:
[----:B-1----:R-:W-:Y:S01]  /*1a40*/  ULEA UR17, UR25, UR4, 0x3 ;  /* 0x0000000419117291 */ /* 0x002fe2000f8e18ff */
[----:B--2---:R-:W-:Y:S01]  /*1a50*/  @!P5 MOV R3, 0x6000 ;  /* 0x000060000003d802 */ /* 0x004fe20000000f00 */
[----:B--2---:R-:W-:Y:S10]  /*1a60*/  @P0 BRA `(.L_x_27) ;  /* 0x00000000000c0947 */ /* 0x004ff40003800000 */
[----:B------:R-:W-:-:S04]  /*1a70*/  SHF.L.U32 R5, R15, 0x1f, RZ ;  /* 0x0000001f0f057819 */ /* 0x000fc800000006ff */
[----:B------:R-:W2:Y:S02]  /*1a80*/  SYNCS.PHASECHK.TRANS64.TRYWAIT P0, [UR17+0x40], R5 ;  /* 0x00004005ff0075a7 */ /* 0x000ea40008001111 */
[----:B--2---:R-:W-:Y:S05]  /*1a90*/  @!P0 BRA `(.L_x_28) ;  /* 0x0000005000848947 */ /* 0x004fea0003800000 */
.L_x_27:
[----:B------:R2:W-:Y:S01]  /*1aa0*/  @!P5 SYNCS.ARRIVE.TRANS64 RZ, [UR17], R3 ;  /* 0x00000003ffffd9a7 */ /* 0x0005e20008000011 */
[----:B------:R-:W-:Y:S04]  /*1ab0*/  BSSY.RECONVERGENT B0, `(.L_x_29) ;  /* 0x0000003000007945 */ /* 0x000fe80003800200 */
[----:B------:R-:W-:Y:S05]  /*1ac0*/  @P4 BRA `(.L_x_30) ;  /* 0x0000000000044947 */ /* 0x000fea0003800000 */
[----:B------:R-:W-:Y:S05]  /*1ad0*/  BPT.TRAP 0x1 ;  /* 0x000000040000795c */ /* 0x000fea0000300000 */
.L_x_30:
[----:B------:R-:W-:Y:S05]  /*1ae0*/  BSYNC.RECONVERGENT B0 ;  /* 0x0000000000007941 */ /* 0x000fea0003800200 */
.L_x_29:
        /* <DEDUP_REMOVED lines=10> */
[----:B------:R-:W-:Y:S01]  /*1b90*/  UIADD3 UR16, UPT, UPT, UR16, 0x4400, URZ ;  /* 0x0000440010107890 */ /* 0x000fe2000fffe0ff */
[----:B-1----:R-:W-:Y:S01]  /*1ba0*/  SHF.L.U32 R2, R15, 0x1f, RZ ;  /* 0x0000001f0f027819 */ /* 0x002fe200000006ff */
[----:B------:R-:W-:Y:S02]  /*1bb0*/  UIADD3.X UR31, UPT, UPT, URZ, UR23, URZ, UP1, !UPT ;  /* 0x00000017ff1f7290 */ /* 0x000fe40008ffe4ff */
[----:B------:R-:W-:Y:S01]  /*1bc0*/  UIADD3.X UR29, UPT, UPT, URZ, UR23, URZ, UP0, !UPT ;  /* 0x00000017ff1d7290 */ /* 0x000fe200087fe4ff */
[----:B------:R1:W1:Y:S01]  /*1bd0*/  SYNCS.PHASECHK.TRANS64.TRYWAIT P0, [UR8+0x40], R2 ;  /* 0x00004002ff0075a7 */ /* 0x0002620008001108 */
[----:B------:R-:W-:Y:S01]  /*1be0*/  ULEA UR8, UR25, UR4, 0xd ;  /* 0x0000000419087291 */ /* 0x000fe2000f8e68ff */
[----:B------:R-:W-:Y:S01]  /*1bf0*/  UMOV UR26, 0x0 ;  /* 0x00000000001a7882 */ /* 0x000fe20000000000 */
[----:B------:R-:W-:-:S02]  /*1c00*/  UMOV UR27, 0x10000000 ;  /* 0x10000000001b7882 */ /* 0x000fc40000000000 */
[----:B------:R-:W-:Y:S01]  /*1c10*/  UIADD3 UR8, UPT, UPT, UR8, 0x24400, URZ ;  /* 0x0002440008087890 */ /* 0x000fe2000fffe0ff */
[----:B------:R-:W-:Y:S01]  /*1c20*/  UMOV UR19, UR35 ;  /* 0x0000002300137c82 */ /* 0x000fe20008000000 */
[----:B------:R-:W-:Y:S01]  /*1c30*/  UMOV UR20, UR36 ;  /* 0x0000002400147c82 */ /* 0x000fe20008000000 */
[----:B------:R-:W-:Y:S01]  /*1c40*/  UMOV UR12, UR36 ;  /* 0x00000024000c7c82 */ /* 0x000fe20008000000 */
[----:B------:R-:W-:Y:S01]  /*1c50*/  UMOV UR9, UR17 ;  /* 0x0000001100097c82 */ /* 0x000fe20008000000 */
[----:B------:R-:W-:Y:S01]  /*1c60*/  UMOV UR10, UR18 ;  /* 0x00000012000a7c82 */ /* 0x000fe20008000000 */
[----:B------:R1:W-:Y:S01]  /*1c70*/  UTMALDG.3D [UR16], [UR30], desc[UR26] ;  /* 0x00001a101e0075b4 */ /* 0x0003e20008011000 */
[----:B------:R-:W-:Y:S01]  /*1c80*/  UIADD3 UR24, UPT, UPT, UR24, 0x1, URZ ;  /* 0x0000000118187890 */ /* 0x000fe2000fffe0ff */
[----:B------:R-:W-:-:S03]  /*1c90*/  UMOV UR25, UR6 ;  /* 0x0000000600197c82 */ /* 0x000fc60008000000 */
[----:B------:R-:W-:Y:S01]  /*1ca0*/  UISETP.NE.AND UP0, UPT, UR24, UR21, UPT ;  /* 0x000000151800728c */ /* 0x000fe2000bf05270 */
[----:B------:R1:W-:Y:S08]  /*1cb0*/  UTMALDG.3D [UR8], [UR28], desc[UR26] ;  /* 0x00001a081c0075b4 */ /* 0x0003f00008011000 */
[----:B------:R-:W-:Y:S05]  /*1cc0*/  BRA.U UP0, `(.L_x_31) ;  /* 0xfffffffd005c7547 */ /* 0x000fea000b83ffff */
.L_x_26:
[C---:B-1----:R-:W-:Y:S01]  /*1cd0*/  LEA R2, R14.reuse, UR4, 0x3 ;  /* 0x000000040e027c11 */ /* 0x042fe2000f8e18ff */
[----:B------:R-:W-:Y:S01]  /*1ce0*/  NOP ;  /* 0x0000000000007918 */ /* 0x000fe20000000000 */
[----:B--2---:R-:W-:Y:S02]  /*1cf0*/  SHF.L.U32 R3, R13, 0x1f, RZ ;  /* 0x0000001f0d037819 */ /* 0x004fe400000006ff */
[----:B------:R-:W-:Y:S02]  /*1d00*/  LEA R4, R14, UR4, 0x4 ;  /* 0x000000040e047c11 */ /* 0x000fe4000f8e20ff */
[----:B------:R-:W1:Y:S02]  /*1d10*/  SYNCS.PHASECHK.TRANS64.TRYWAIT P0, [R2+URZ+0xa0], R3 ;  /* 0x0000a003020075a7 */ /* 0x000e6400080011ff */
[----:B-1----:R-:W-:Y:S05]  /*1d20*/  @!P0 BRA `(.L_x_32) ;  /* 0x0000004c00f88947 */ /* 0x002fea0003800000 */
.L_x_102:
[----:B------:R-:W2:Y:S01]  /*1d30*/  LDS.128 R4, [R4+0x130] ;  /* 0x0001300004047984 */ /* 0x000ea20000000c00 */
[----:B---3--:R-:W-:Y:S01]  /*1d40*/  ISETP.GE.AND P0, PT, R72, 0x1, PT ;  /* 0x000000014800780c */ /* 0x008fe20003f06270 */
[----:B-1----:R-:W-:Y:S01]  /*1d50*/  VIADD R2, R2, 0xb0 ;  /* 0x000000b002027836 */ /* 0x002fe20000000000 */
[----:B------:R-:W-:Y:S01]  /*1d60*/  @!PT LDS RZ, [RZ] ;  /* 0x00000000fffff984 */ /* 0x000fe20000000800 */
[----:B------:R-:W-:Y:S01]  /*1d70*/  @!PT LDS RZ, [RZ] ;  /* 0x00000000fffff984 */ /* 0x000fe20000000800 */
[----:B------:R-:W-:Y:S01]  /*1d80*/  @!PT LDS RZ, [RZ] ;  /* 0x00000000fffff984 */ /* 0x000fe20000000800 */
[----:B------:R-:W-:Y:S01]  /*1d90*/  @!PT LDS RZ, [RZ] ;  /* 0x00000000fffff984 */ /* 0x000fe20000000800 */
[----:B------:R1:W-:Y:S06]  /*1da0*/  MEMBAR.ALL.CTA ;  /* 0x0000000000007992 */ /* 0x0003ec0000008000 */
[----:B-1----:R-:W1:Y:S01]  /*1db0*/  FENCE.VIEW.ASYNC.S ;  /* 0x00000000000073c6 */ /* 0x002e620000000000 */
[----:B------:R-:W-:-:S04]  /*1dc0*/  PRMT R2, RZ, 0x654, R2 ;  /* 0x00000654ff027816 */ /* 0x000fc80000000002 */
[----:B-1----:R1:W-:Y:S01]  /*1dd0*/  SYNCS.ARRIVE.TRANS64.RED.A1T0 RZ, [R2+URZ], RZ ;  /* 0x000000ff02ff79a7 */ /* 0x0023e200081004ff */
[----:B--2---:R-:W-:-:S13]  /*1de0*/  LOP3.LUT P2, RZ, R6, 0x1, RZ, 0xc0, !PT ;  /* 0x0000000106ff7812 */ /* 0x004fda000784c0ff */
[----:B------:R-:W-:Y:S01]  /*1df0*/  @P2 SHF.R.U32.HI R3, RZ, 0x10, R5 ;  /* 0x00000010ff032819 */ /* 0x000fe20000011605 */
[----:B------:R-:W-:Y:S01]  /*1e00*/  VOTEU.ANY UP0, P2 ;  /* 0x0000000000ff7886 */ /* 0x000fe20001000100 */
[----:B------:R-:W-:Y:S02]  /*1e10*/  @P2 MOV R11, R4 ;  /* 0x00000004000b2202 */ /* 0x000fe40000000f00 */
[----:B------:R-:W-:Y:S02]  /*1e20*/  @P2 R2UR.BROADCAST UR8, R3 ;  /* 0x00000000030822ca */ /* 0x000fe400008e0000 */
[----:B------:R-:W-:-:S11]  /*1e30*/  @P2 LOP3.LUT R8, R5, 0xffff, RZ, 0xc0, !PT ;  /* 0x0000ffff05082812 */ /* 0x000fd600078ec0ff */
[----:B------:R-:W-:Y:S01]  /*1e40*/  @UP0 UMOV UR36, UR8 ;  /* 0x0000000800240c82 */ /* 0x000fe20008000000 */
[----:B-1----:R-:W-:Y:S05]  /*1e50*/  @!P0 BRA `(.L_x_33) ;  /* 0x0000000000b88947 */ /* 0x002fea0003800000 */
[----:B------:R-:W4:Y:S01]  /*1e60*/  LDC.64 R4, c[0x0][0xb18] ;  /* 0x0002c600ff047b82 */ /* 0x000f220000000a00 */
[----:B------:R-:W-:-:S07]  /*1e70*/  ISETP.NE.AND P3, PT, R72, 0x1, PT ;  /* 0x000000014800780c */ /* 0x000fce0003f65270 */
[----:B------:R-:W1:Y:S08]  /*1e80*/  LDC.64 R6, c[0x0][0xb10] ;  /* 0x0002c400ff067b82 */ /* 0x000e700000000a00 */
[----:B------:R-:W2:Y:S08]  /*1e90*/  LDC R16, c[0x0][0xb20] ;  /* 0x0002c800ff107b82 */ /* 0x000eb00000000800 */
[----:B------:R-:W3:Y:S01]  /*1ea0*/  LDC R18, c[0x0][0xb0c] ;  /* 0x0002c300ff127b82 */ /* 0x000ee20000000800 */
[----:B----4-:R-:W-:Y:S01]  /*1eb0*/  IMAD.HI.U32 R17, R0, R5, RZ ;  /* 0x0000000500117227 */ /* 0x010fe200078e00ff */
[----:B------:R-:W-:-:S03]  /*1ec0*/  ISETP.NE.AND P0, PT, R4, 0x1, PT ;  /* 0x000000010400780c */ /* 0x000fc60003f05270 */
[----:B------:R-:W-:-:S03]  /*1ed0*/  IMAD.HI.U32 R5, R8, R5, RZ ;  /* 0x0000000508057227 */ /* 0x000fc600078e00ff */
[----:B------:R-:W4:Y:S01]  /*1ee0*/  LDC.64 R2, c[0x0][0xb28] ;  /* 0x0002ca00ff027b82 */ /* 0x000f220000000a00 */
[----:B-1----:R-:W-:-:S04]  /*1ef0*/  IMAD.HI.U32 R20, R9, R6, RZ ;  /* 0x0000000609147227 */ /* 0x002fc800078e00ff */
[----:B------:R-:W-:Y:S01]  /*1f00*/  IMAD.HI.U32 R22, R11, R6, RZ ;  /* 0x000000060b167227 */ /* 0x000fe200078e00ff */
[----:B------:R-:W-:Y:S02]  /*1f10*/  SHF.R.U32.HI R20, RZ, R7, R20 ;  /* 0x00000007ff147219 */ /* 0x000fe40000011614 */
[-C--:B--2---:R-:W-:Y:S02]  /*1f20*/  SHF.R.U32.HI R17, RZ, R16.reuse, R17 ;  /* 0x00000010ff117219 */ /* 0x084fe40000011611 */
[----:B------:R-:W-:Y:S02]  /*1f30*/  SHF.R.U32.HI R5, RZ, R16, R5 ;  /* 0x00000010ff057219 */ /* 0x000fe40000011605 */
[----:B------:R-:W-:Y:S02]  /*1f40*/  SEL R17, R0, R17, !P0 ;  /* 0x0000001100117207 */ /* 0x000fe40004000000 */
[----:B------:R-:W-:Y:S02]  /*1f50*/  SHF.R.U32.HI R22, RZ, R7, R22 ;  /* 0x00000007ff167219 */ /* 0x000fe40000011616 */
[----:B---3--:R-:W-:-:S02]  /*1f60*/  ISETP.NE.AND P1, PT, R18, 0x1, PT ;  /* 0x000000011200780c */ /* 0x008fc40003f25270 */
[----:B------:R-:W-:Y:S02]  /*1f70*/  SEL R5, R8, R5, !P0 ;  /* 0x0000000508057207 */ /* 0x000fe40004000000 */
[----:B------:R-:W-:Y:S02]  /*1f80*/  SEL R19, R9, R20, !P1 ;  /* 0x0000001409137207 */ /* 0x000fe40004800000 */
[----:B------:R-:W-:Y:S01]  /*1f90*/  SEL R7, R11, R22, !P1 ;  /* 0x000000160b077207 */ /* 0x000fe20004800000 */
[----:B----4-:R-:W-:-:S04]  /*1fa0*/  IMAD.HI.U32 R20, R17, R2, RZ ;  /* 0x0000000211147227 */ /* 0x010fc800078e00ff */
[----:B------:R-:W-:Y:S01]  /*1fb0*/  IMAD.HI.U32 R6, R19, R2, RZ ;  /* 0x0000000213067227 */ /* 0x000fe200078e00ff */
[----:B------:R-:W-:-:S04]  /*1fc0*/  @P3 SHF.R.U32.HI R17, RZ, R3, R20 ;  /* 0x00000003ff113219 */ /* 0x000fc80000011614 */
[----:B------:R-:W-:Y:S01]  /*1fd0*/  @P3 SHF.R.U32.HI R19, RZ, R3, R6 ;  /* 0x00000003ff133219 */ /* 0x000fe20000011606 */
[----:B------:R-:W-:-:S04]  /*1fe0*/  IMAD R17, R72, R17, RZ ;  /* 0x0000001148117224 */ /* 0x000fc800078e02ff */
[----:B------:R-:W-:Y:S01]  /*1ff0*/  IMAD R6, R72, R19, RZ ;  /* 0x0000001348067224 */ /* 0x000fe200078e02ff */
[C---:B------:R-:W-:Y:S02]  /*2000*/  ISETP.GE.AND P0, PT, R5.reuse, R17, PT ;  /* 0x000000110500720c */ /* 0x040fe40003f06270 */
[----:B------:R-:W-:Y:S02]  /*2010*/  IADD3 R17, PT, PT, -R5, RZ, RZ ;  /* 0x000000ff05117210 */ /* 0x000fe40007ffe1ff */
[----:B------:R-:W-:Y:S01]  /*2020*/  ISETP.GE.OR P0, PT, R7, R6, P0 ;  /* 0x000000060700720c */ /* 0x000fe20000706670 */
[----:B------:R-:W-:-:S04]  /*2030*/  IMAD.HI.U32 R6, R5, R2, RZ ;  /* 0x0000000205067227 */ /* 0x000fc800078e00ff */
[----:B------:R-:W-:Y:S01]  /*2040*/  IMAD R8, R4, R17, R8 ;  /* 0x0000001104087224 */ /* 0x000fe200078e0208 */
[----:B------:R-:W-:-:S04]  /*2050*/  SHF.R.U32.HI R6, RZ, R3, R6 ;  /* 0x00000003ff067219 */ /* 0x000fc80000011606 */
[----:B------:R-:W-:-:S03]  /*2060*/  SEL R6, R5, R6, !P3 ;  /* 0x0000000605067207 */ /* 0x000fc60005800000 */
[----:B------:R-:W-:-:S04]  /*2070*/  @!P0 IMAD.HI.U32 R16, R7, R2, RZ ;  /* 0x0000000207108227 */ /* 0x000fc800078e00ff */
[----:B------:R-:W-:Y:S01]  /*2080*/  IMAD.MOV R2, RZ, RZ, -R6 ;  /* 0x000000ffff027224 */ /* 0x000fe200078e0a06 */
[----:B------:R-:W-:-:S03]  /*2090*/  @!P0 SHF.R.U32.HI R16, RZ, R3, R16 ;  /* 0x00000003ff108219 */ /* 0x000fc60000011610 */
[----:B------:R-:W-:Y:S01]  /*20a0*/  IMAD R2, R72, R2, R5 ;  /* 0x0000000248027224 */ /* 0x000fe200078e0205 */
[----:B------:R-:W-:-:S05]  /*20b0*/  @!P0 SEL R3, R7, R16, !P3 ;  /* 0x0000001007038207 */ /* 0x000fca0005800000 */
[--C-:B------:R-:W-:Y:S02]  /*20c0*/  @!P0 IMAD.IADD R6, R6, 0x1, -R3.reuse ;  /* 0x0000000106068824 */ /* 0x100fe400078e0a03 */
[----:B------:R-:W-:Y:S01]  /*20d0*/  @!P0 IMAD R3, R2, R19, R3 ;  /* 0x0000001302038224 */ /* 0x000fe200078e0203 */
[----:B------:R-:W-:Y:S01]  /*20e0*/  IADD3 R2, PT, PT, -R7, RZ, RZ ;  /* 0x000000ff07027210 */ /* 0x000fe20007ffe1ff */
[----:B------:R-:W-:Y:S02]  /*20f0*/  @!P0 IMAD R5, R72, R6, R7 ;  /* 0x0000000648058224 */ /* 0x000fe400078e0207 */
[----:B------:R-:W-:Y:S02]  /*2100*/  @!P0 IMAD.MOV.U32 R7, RZ, RZ, R3 ;  /* 0x000000ffff078224 */ /* 0x000fe400078e0003 */
[----:B------:R-:W-:Y:S02]  /*2110*/  IMAD R2, R18, R2, R11 ;  /* 0x0000000212027224 */ /* 0x000fe400078e020b */
[----:B------:R-:W-:-:S02]  /*2120*/  IMAD R8, R5, R4, R8 ;  /* 0x0000000405087224 */ /* 0x000fc400078e0208 */
[----:B------:R-:W-:Y:S02]  /*2130*/  IMAD R11, R7, R18, R2 ;  /* 0x00000012070b7224 */ /* 0x000fe400078e0202 */
.L_x_33:
[----:B------:R-:W1:Y:S02]  /*2140*/  LDCU UR8, c[0x0][0xb30] ;  /* 0x00016600ff0877ac */ /* 0x000e640008000800 */
[----:B-1----:R-:W-:-:S09]  /*2150*/  UISETP.NE.AND UP0, UPT, UR8, 0x1, UPT ;  /* 0x000000010800788c */ /* 0x002fd2000bf05270 */
[----:B------:R-:W-:Y:S05]  /*2160*/  BRA.U UP0, `(.L_x_34) ;  /* 0x0000000100407547 */ /* 0x000fea000b800000 */
[----:B------:R-:W1:Y:S08]  /*2170*/  LDC.64 R4, c[0x0][0xb10] ;  /* 0x0002c400ff047b82 */ /* 0x000e700000000a00 */
[----:B------:R-:W2:Y:S08]  /*2180*/  LDC.64 R2, c[0x0][0xb18] ;  /* 0x0002c600ff027b82 */ /* 0x000eb00000000a00 */
[----:B------:R-:W3:Y:S08]  /*2190*/  LDC R6, c[0x0][0xb20] ;  /* 0x0002c800ff067b82 */ /* 0x000ef00000000800 */
[----:B------:R-:W4:Y:S01]  /*21a0*/  LDC R16, c[0x0][0xb0c] ;  /* 0x0002c300ff107b82 */ /* 0x000f220000000800 */
[----:B-1----:R-:W-:-:S05]  /*21b0*/  IMAD.HI.U32 R4, R11, R4, RZ ;  /* 0x000000040b047227 */ /* 0x002fca00078e00ff */
[----:B------:R-:W-:Y:S01]  /*21c0*/  SHF.R.U32.HI R4, RZ, R5, R4 ;  /* 0x00000005ff047219 */ /* 0x000fe20000011604 */
[----:B--2---:R-:W-:Y:S01]  /*21d0*/  IMAD.HI.U32 R3, R8, R3, RZ ;  /* 0x0000000308037227 */ /* 0x004fe200078e00ff */
[----:B------:R-:W-:-:S04]  /*21e0*/  ISETP.NE.AND P0, PT, R2, 0x1, PT ;  /* 0x000000010200780c */ /* 0x000fc80003f05270 */
[----:B---3--:R-:W-:-:S04]  /*21f0*/  SHF.R.U32.HI R3, RZ, R6, R3 ;  /* 0x00000006ff037219 */ /* 0x008fc80000011603 */
[----:B------:R-:W-:Y:S02]  /*2200*/  SEL R3, R8, R3, !P0 ;  /* 0x0000000308037207 */ /* 0x000fe40004000000 */
[----:B----4-:R-:W-:-:S04]  /*2210*/  ISETP.NE.AND P1, PT, R16, 0x1, PT ;  /* 0x000000011000780c */ /* 0x010fc80003f25270 */
[----:B------:R-:W-:-:S05]  /*2220*/  SEL R4, R11, R4, !P1 ;  /* 0x000000040b047207 */ /* 0x000fca0004800000 */
[----:B------:R-:W-:Y:S02]  /*2230*/  IMAD.IADD R5, R3, 0x1, -R4 ;  /* 0x0000000103057824 */ /* 0x000fe400078e0a04 */
[----:B------:R-:W-:Y:S02]  /*2240*/  IMAD.IADD R3, R4, 0x1, -R3 ;  /* 0x0000000104037824 */ /* 0x000fe400078e0a03 */
[----:B------:R-:W-:Y:S02]  /*2250*/  IMAD R11, R5, R16, R11 ;  /* 0x00000010050b7224 */ /* 0x000fe400078e020b */
[----:B------:R-:W-:-:S07]  /*2260*/  IMAD R8, R3, R2, R8 ;  /* 0x0000000203087224 */ /* 0x000fce00078e0208 */
.L_x_34:
[----:B------:R-:W-:Y:S01]  /*2270*/  VIADD R14, R14, 0x1 ;  /* 0x000000010e0e7836 */ /* 0x000fe20000000000 */
[----:B------:R-:W-:Y:S01]  /*2280*/  PLOP3.LUT P1, PT, PT, PT, PT, 0x80, 0x8 ;  /* 0x000000000008781c */ /* 0x000fe20003f2f070 */
[----:B------:R-:W-:Y:S02]  /*2290*/  IMAD.IADD R165, R11, 0x1, R154 ;  /* 0x000000010ba57824 */ /* 0x000fe400078e029a */
[----:B------:R-:W-:Y:S01]  /*22a0*/  IMAD.IADD R155, R8, 0x1, R143 ;  /* 0x00000001089b7824 */ /* 0x000fe200078e028f */
[----:B------:R-:W-:-:S04]  /*22b0*/  ISETP.NE.AND P0, PT, R14, 0x2, PT ;  /* 0x000000020e00780c */ /* 0x000fc80003f05270 */
[----:B------:R-:W-:Y:S02]  /*22c0*/  SEL R2, RZ, 0x1, P0 ;  /* 0x00000001ff027807 */ /* 0x000fe40000000000 */
[----:B------:R-:W-:Y:S02]  /*22d0*/  SEL R14, R14, RZ, P0 ;  /* 0x000000ff0e0e7207 */ /* 0x000fe40000000000 */
[----:B------:R-:W-:Y:S01]  /*22e0*/  LOP3.LUT R13, R13, R2, RZ, 0x3c, !PT ;  /* 0x000000020d0d7212 */ /* 0x000fe200078e3cff */
[----:B------:R-:W-:Y:S06]  /*22f0*/  @P2 BRA `(.L_x_35) ;  /* 0xfffffff000982947 */ /* 0x000fec000383ffff */
[----:B------:R-:W-:Y:S01]  /*2300*/  UIADD3 UR4, UPT, UPT, UR4, 0x40, URZ ;  /* 0x0000004004047890 */ /* 0x000fe2000fffe0ff */
[----:B------:R-:W-:-:S03]  /*2310*/  SHF.L.U32 R3, R15, 0x1f, RZ ;  /* 0x0000001f0f037819 */ /* 0x000fc600000006ff */
[----:B------:R-:W-:-:S09]  /*2320*/  ULEA UR5, UR6, UR4, 0x3 ;  /* 0x0000000406057291 */ /* 0x000fd2000f8e18ff */
[----:B------:R-:W1:Y:S02]  /*2330*/  SYNCS.PHASECHK.TRANS64.TRYWAIT P0, [UR5], R3 ;  /* 0x00000003ff0075a7 */ /* 0x000e640008001105 */
[----:B-1----:R-:W-:Y:S05]  /*2340*/  @!P0 BRA `(.L_x_36) ;  /* 0x0000004800848947 */ /* 0x002fea0003800000 */
.L_x_104:
[----:B------:R-:W-:-:S04]  /*2350*/  UIADD3 UR6, UPT, UPT, UR6, 0x1, URZ ;  /* 0x0000000106067890 */ /* 0x000fc8000fffe0ff */
[----:B------:R-:W-:-:S04]  /*2360*/  UISETP.NE.AND UP0, UPT, UR6, 0x8, UPT ;  /* 0x000000080600788c */ /* 0x000fc8000bf05270 */
[----:B------:R-:W-:Y:S02]  /*2370*/  USEL UR7, URZ, 0x1, UP0 ;  /* 0x00000001ff077887 */ /* 0x000fe40008000000 */
[----:B------:R-:W-:-:S04]  /*2380*/  USEL UR6, UR6, URZ, UP0 ;  /* 0x000000ff06067287 */ /* 0x000fc80008000000 */
[----:B------:R-:W-:Y:S01]  /*2390*/  ULEA UR5, UR6, UR4, 0x3 ;  /* 0x0000000406057291 */ /* 0x000fe2000f8e18ff */
[----:B------:R-:W-:-:S04]  /*23a0*/  LOP3.LUT R2, R15, UR7, RZ, 0x3c, !PT ;  /* 0x000000070f027c12 */ /* 0x000fc8000f8e3cff */
[----:B-1----:R-:W-:-:S04]  /*23b0*/  SHF.L.U32 R3, R2, 0x1f, RZ ;  /* 0x0000001f02037819 */ /* 0x002fc800000006ff */
[----:B------:R-:W1:Y:S02]  /*23c0*/  SYNCS.PHASECHK.TRANS64.TRYWAIT P0, [UR5], R3 ;  /* 0x00000003ff0075a7 */ /* 0x000e640008001105 */
[----:B-1----:R-:W-:Y:S05]  /*23d0*/  @!P0 BRA `(.L_x_37) ;  /* 0x0000004800788947 */ /* 0x002fea0003800000 */
.L_x_106:
        /* <DEDUP_REMOVED lines=9> */
.L_x_108:
        /* <DEDUP_REMOVED lines=9> */
.L_x_110:
        /* <DEDUP_REMOVED lines=9> */
.L_x_112:
        /* <DEDUP_REMOVED lines=9> */
.L_x_114:
        /* <DEDUP_REMOVED lines=9> */
.L_x_116:
[----:B------:R-:W-:-:S04]  /*26b0*/  UIADD3 UR6, UPT, UPT, UR6, 0x1, URZ ;  /* 0x0000000106067890 */ /* 0x000fc8000fffe0ff */
[----:B------:R-:W-:-:S04]  /*26c0*/  UISETP.NE.AND UP0, UPT, UR6, 0x8, UPT ;  /* 0x000000080600788c */ /* 0x000fc8000bf05270 */
[----:B------:R-:W-:Y:S02]  /*26d0*/  USEL UR5, URZ, 0x1, UP0 ;  /* 0x00000001ff057887 */ /* 0x000fe40008000000 */
[----:B------:R-:W-:-:S04]  /*26e0*/  USEL UR6, UR6, URZ, UP0 ;  /* 0x000000ff06067287 */ /* 0x000fc80008000000 */
[----:B------:R-:W-:Y:S01]  /*26f0*/  ULEA UR6, UR6, UR4, 0x3 ;  /* 0x0000000406067291 */ /* 0x000fe2000f8e18ff */
[----:B-1----:R-:W-:-:S04]  /*2700*/  LOP3.LUT R3, R2, UR5, RZ, 0x3c, !PT ;  /* 0x0000000502037c12 */ /* 0x002fc8000f8e3cff */
[----:B------:R-:W-:Y:S01]  /*2710*/  SHF.L.U32 R3, R3, 0x1f, RZ ;  /* 0x0000001f03037819 */ /* 0x000fe200000006ff */
[----:B----4-:R-:W-:-:S07]  /*2720*/  IMAD.U32 R0, RZ, RZ, UR6 ;  /* 0x00000006ff007e24 */ /* 0x010fce000f8e00ff */
.L_x_43:
[----:B-1----:R1:W2:Y:S02]  /*2730*/  SYNCS.PHASECHK.TRANS64.TRYWAIT P0, [R0+URZ], R3 ;  /* 0x00000003000075a7 */ /* 0x0022a400080011ff */
[----:B--2---:R-:W-:Y:S05]  /*2740*/  @!P0 NANOSLEEP.SYNCS 0x989680 ;  /* 0x009896800000895d */ /* 0x004fea0003900000 */
[----:B------:R-:W2:Y:S02]  /*2750*/  @!P0 SYNCS.PHASECHK.TRANS64 P0, [R0+URZ], R3 ;  /* 0x00000003000085a7 */ /* 0x000ea400080010ff */
[----:B--2---:R-:W-:Y:S05]  /*2760*/  @P0 EXIT ;  /* 0x000000000000094d */ /* 0x004fea0003800000 */
[----:B------:R-:W-:Y:S05]  /*2770*/  BRA `(.L_x_43) ;  /* 0xfffffffc00ec7947 */ /* 0x000fea000383ffff */
.L_x_17:
[----:B------:R-:W-:-:S04]  /*2780*/  UISETP.NE.AND UP1, UPT, UR37, URZ, UPT ;  /* 0x000000ff2500728c */ /* 0x000fc8000bf25270 */
[----:B------:R-:W-:-:S09]  /*2790*/  UISETP.NE.OR UP1, UPT, UR8, 0x1, UP1 ;  /* 0x000000010800788c */ /* 0x000fd20008f25670 */
[----:B------:R-:W-:Y:S05]  /*27a0*/  BRA.U UP1, `(.L_x_44) ;  /* 0x0000000501487547 */ /* 0x000fea000b800000 */
[----:B------:R-:W-:Y:S01]  /*27b0*/  ISETP.NE.AND P2, PT, R2, RZ, PT ;  /* 0x000000ff0200720c */ /* 0x000fe20003f45270 */
[----:B------:R-:W-:Y:S01]  /*27c0*/  IMAD.MOV.U32 R12, RZ, RZ, 0x1 ;  /* 0x00000001ff0c7424 */ /* 0x000fe200078e00ff */
[----:B------:R-:W-:Y:S02]  /*27d0*/  CS2R R10, SRZ ;  /* 0x00000000000a7805 */ /* 0x000fe4000001ff00 */
[----:B------:R-:W-:Y:S01]  /*27e0*/  CS2R R8, SRZ ;  /* 0x0000000000087805 */ /* 0x000fe2000001ff00 */
[----:B------:R-:W-:Y:S01]  /*27f0*/  UMOV UR4, 0x400 ;  /* 0x0000040000047882 */ /* 0x000fe20000000000 */
[----:B------:R-:W-:Y:S01]  /*2800*/  UMOV UR6, URZ ;  /* 0x000000ff00067c82 */ /* 0x000fe20008000000 */
[----:B------:R-:W-:-:S12]  /*2810*/  ULEA UR37, UR37, UR4, 0x18 ;  /* 0x0000000425257291 */ /* 0x000fd8000f8ec0ff */
.L_x_48:
[----:B------:R-:W-:Y:S02]  /*2820*/  LEA R0, R8, UR37, 0x3 ;  /* 0x0000002508007c11 */ /* 0x000fe4000f8e18ff */
[----:B------:R-:W-:-:S03]  /*2830*/  SHF.L.U32 R5, R9, 0x1f, RZ ;  /* 0x0000001f09057819 */ /* 0x000fc600000006ff */
[----:B------:R-:W-:Y:S01]  /*2840*/  VIADD R4, R0, 0x110 ;  /* 0x0000011000047836 */ /* 0x000fe20000000000 */
[----:B------:R-:W1:Y:S02]  /*2850*/  SYNCS.PHASECHK.TRANS64.TRYWAIT P0, [R0+URZ+0x100], R5 ;  /* 0x00010005000075a7 */ /* 0x000e6400080011ff */
[----:B-1----:R-:W-:Y:S05]  /*2860*/  @!P0 BRA `(.L_x_45) ;  /* 0x0000004400e48947 */ /* 0x002fea0003800000 */
.L_x_117:
[----:B------:R-:W-:Y:S01]  /*2870*/  ULEA UR5, UR6, UR37, 0x3 ;  /* 0x0000002506057291 */ /* 0x000fe2000f8e18ff */
[----:B------:R-:W-:Y:S02]  /*2880*/  PRMT R4, RZ, 0x654, R4 ;  /* 0x00000654ff047816 */ /* 0x000fe40000000004 */
[----:B-1----:R-:W-:Y:S01]  /*2890*/  SHF.L.U32 R5, R12, 0x1f, RZ ;  /* 0x0000001f0c057819 */ /* 0x002fe200000006ff */
[----:B------:R-:W-:Y:S01]  /*28a0*/  UIADD3 UR4, UPT, UPT, UR5, 0xa0, URZ ;  /* 0x000000a005047890 */ /* 0x000fe2000fffe0ff */
[----:B------:R1:W-:Y:S05]  /*28b0*/  SYNCS.ARRIVE.TRANS64.RED.A1T0 RZ, [R4+URZ], RZ ;  /* 0x000000ff04ff79a7 */ /* 0x0003ea00081004ff */
[----:B------:R-:W-:Y:S01]  /*28c0*/  IMAD.U32 R7, RZ, RZ, UR4 ;  /* 0x00000004ff077e24 */ /* 0x000fe2000f8e00ff */
[----:B------:R-:W2:Y:S04]  /*28d0*/  SYNCS.PHASECHK.TRANS64.TRYWAIT P0, [UR5+0xb0], R5 ;  /* 0x0000b005ff0075a7 */ /* 0x000ea80008001105 */
[----:B------:R-:W-:Y:S01]  /*28e0*/  PRMT R6, R2, 0x654, R7 ;  /* 0x0000065402067816 */ /* 0x000fe20000000007 */
[----:B-1----:R-:W-:Y:S01]  /*28f0*/  @!P2 IMAD.MOV.U32 R4, RZ, RZ, 0x10 ;  /* 0x00000010ff04a424 */ /* 0x002fe200078e00ff */
[----:B--2---:R-:W-:Y:S06]  /*2900*/  @!P0 BRA `(.L_x_46) ;  /* 0x0000004400d08947 */ /* 0x004fec0003800000 */
.L_x_119:
[----:B------:R-:W-:Y:S01]  /*2910*/  ULEA UR4, UR6, UR37, 0x4 ;  /* 0x0000002506047291 */ /* 0x000fe2000f8e20ff */
[----:B------:R-:W-:Y:S01]  /*2920*/  SEL R3, R6, R3, !P2 ;  /* 0x0000000306037207 */ /* 0x000fe20005000000 */
[----:B------:R-:W-:Y:S01]  /*2930*/  UIADD3 UR5, UPT, UPT, UR5, 0xa0, URZ ;  /* 0x000000a005057890 */ /* 0x000fe2000fffe0ff */
[----:B-1----:R-:W-:Y:S01]  /*2940*/  LEA R0, R11, UR37, 0x3 ;  /* 0x000000250b007c11 */ /* 0x002fe2000f8e18ff */
[----:B------:R-:W-:Y:S01]  /*2950*/  UIADD3 UR4, UPT, UPT, UR4, 0x130, URZ ;  /* 0x0000013004047890 */ /* 0x000fe2000fffe0ff */
[----:B------:R-:W-:Y:S01]  /*2960*/  SHF.L.U32 R5, R10, 0x1f, RZ ;  /* 0x0000001f0a057819 */ /* 0x000fe200000006ff */
[----:B------:R1:W-:Y:S01]  /*2970*/  @!P2 SYNCS.ARRIVE.TRANS64.RED RZ, [R3+URZ], R4 ;  /* 0x0000000403ffa9a7 */ /* 0x0003e200080004ff */
[----:B------:R-:W-:Y:S01]  /*2980*/  UIADD3 UR6, UPT, UPT, UR6, 0x1, URZ ;  /* 0x0000000106067890 */ /* 0x000fe2000fffe0ff */
[----:B------:R-:W-:-:S03]  /*2990*/  VIADD R8, R8, 0x1 ;  /* 0x0000000108087836 */ /* 0x000fc60000000000 */
[----:B------:R-:W-:Y:S02]  /*29a0*/  UISETP.NE.AND UP0, UPT, UR6, 0x2, UPT ;  /* 0x000000020600788c */ /* 0x000fe4000bf05270 */
[----:B------:R-:W-:Y:S06]  /*29b0*/  UGETNEXTWORKID.BROADCAST [UR4], [UR5] ;  /* 0x00000000040073ca */ /* 0x000fec0008000100 */
[----:B------:R-:W-:Y:S01]  /*29c0*/  USEL UR4, URZ, 0x1, UP0 ;  /* 0x00000001ff047887 */ /* 0x000fe20008000000 */
[----:B------:R-:W-:Y:S01]  /*29d0*/  ISETP.NE.AND P0, PT, R8, 0x2, PT ;  /* 0x000000020800780c */ /* 0x000fe20003f05270 */
[----:B------:R-:W-:Y:S01]  /*29e0*/  USEL UR6, UR6, URZ, UP0 ;  /* 0x000000ff06067287 */ /* 0x000fe20008000000 */
[----:B------:R-:W2:Y:S03]  /*29f0*/  SYNCS.PHASECHK.TRANS64.TRYWAIT P1, [R0+URZ+0xa0], R5 ;  /* 0x0000a005000075a7 */ /* 0x000ea600080211ff */
[----:B------:R-:W-:Y:S01]  /*2a00*/  LOP3.LUT R12, R12, UR4, RZ, 0x3c, !PT ;  /* 0x000000040c0c7c12 */ /* 0x000fe2000f8e3cff */
[----:B-12---:R-:W-:Y:S07]  /*2a10*/  @!P1 BRA `(.L_x_47) ;  /* 0x0000004400a49947 */ /* 0x006fee0003800000 */
.L_x_120:
[C---:B------:R-:W-:Y:S01]  /*2a20*/  LEA R4, R11.reuse, UR37, 0x4 ;  /* 0x000000250b047c11 */ /* 0x040fe2000f8e20ff */
[----:B-1----:R-:W-:Y:S01]  /*2a30*/  VIADD R0, R0, 0xb0 ;  /* 0x000000b000007836 */ /* 0x002fe20000000000 */
[----:B------:R-:W-:Y:S01]  /*2a40*/  SEL R8, R8, RZ, P0 ;  /* 0x000000ff08087207 */ /* 0x000fe20000000000 */
[----:B------:R-:W-:-:S03]  /*2a50*/  VIADD R11, R11, 0x1 ;  /* 0x000000010b0b7836 */ /* 0x000fc60000000000 */
[----:B------:R-:W1:Y:S01]  /*2a60*/  LDS.128 R4, [R4+0x130] ;  /* 0x0001300004047984 */ /* 0x000e620000000c00 */
[----:B------:R-:W-:Y:S02]  /*2a70*/  PRMT R0, RZ, 0x654, R0 ;  /* 0x00000654ff007816 */ /* 0x000fe40000000000 */
[C---:B------:R-:W-:Y:S01]  /*2a80*/  ISETP.NE.AND P1, PT, R11.reuse, 0x2, PT ;  /* 0x000000020b00780c */ /* 0x040fe20003f25270 */
[----:B------:R-:W-:Y:S01]  /*2a90*/  @!PT LDS RZ, [RZ] ;  /* 0x00000000fffff984 */ /* 0x000fe20000000800 */
[----:B------:R-:W-:Y:S01]  /*2aa0*/  @!PT LDS RZ, [RZ] ;  /* 0x00000000fffff984 */ /* 0x000fe20000000800 */
[----:B------:R-:W-:Y:S01]  /*2ab0*/  @!PT LDS RZ, [RZ] ;  /* 0x00000000fffff984 */ /* 0x000fe20000000800 */
[----:B------:R-:W-:Y:S01]  /*2ac0*/  @!PT LDS RZ, [RZ] ;  /* 0x00000000fffff984 */ /* 0x000fe20000000800 */
[----:B------:R2:W-:Y:S06]  /*2ad0*/  MEMBAR.ALL.CTA ;  /* 0x0000000000007992 */ /* 0x0005ec0000008000 */
[----:B--2---:R-:W2:Y:S01]  /*2ae0*/  FENCE.VIEW.ASYNC.S ;  /* 0x00000000000073c6 */ /* 0x004ea20000000000 */
[----:B------:R-:W-:Y:S01]  /*2af0*/  SEL R11, R11, RZ, P1 ;  /* 0x000000ff0b0b7207 */ /* 0x000fe20000800000 */
[----:B--2---:R2:W-:Y:S01]  /*2b00*/  SYNCS.ARRIVE.TRANS64.RED.A1T0 RZ, [R0+URZ], RZ ;  /* 0x000000ff00ff79a7 */ /* 0x0045e200081004ff */
[----:B-1----:R-:W-:-:S02]  /*2b10*/  LOP3.LUT P3, RZ, R6, 0x1, RZ, 0xc0, !PT ;  /* 0x0000000106ff7812 */ /* 0x002fc4000786c0ff */
[----:B------:R-:W-:-:S04]  /*2b20*/  SEL R5, RZ, 0x1, P1 ;  /* 0x00000001ff057807 */ /* 0x000fc80000800000 */
[----:B------:R-:W-:Y:S02]  /*2b30*/  LOP3.LUT R10, R10, R5, RZ, 0x3c, !PT ;  /* 0x000000050a0a7212 */ /* 0x000fe400078e3cff */
[----:B--2---:R-:W-:-:S04]  /*2b40*/  SEL R0, RZ, 0x1, P0 ;  /* 0x00000001ff007807 */ /* 0x004fc80000000000 */
[----:B------:R-:W-:Y:S01]  /*2b50*/  LOP3.LUT R9, R9, R0, RZ, 0x3c, !PT ;  /* 0x0000000009097212 */ /* 0x000fe200078e3cff */
[----:B------:R-:W-:Y:S06]  /*2b60*/  @P3 BRA `(.L_x_48) ;  /* 0xfffffffc002c3947 */ /* 0x000fec000383ffff */
[----:B------:R-:W-:Y:S01]  /*2b70*/  ULEA UR5, UR6, UR37, 0x3 ;  /* 0x0000002506057291 */ /* 0x000fe2000f8e18ff */
[----:B------:R-:W-:-:S08]  /*2b80*/  SHF.L.U32 R3, R12, 0x1f, RZ ;  /* 0x0000001f0c037819 */ /* 0x000fd000000006ff */
[----:B------:R-:W1:Y:S02]  /*2b90*/  SYNCS.PHASECHK.TRANS64 P0, [UR5+0xb0], R3 ;  /* 0x0000b003ff0075a7 */ /* 0x000e640008001005 */
[----:B-1----:R-:W-:Y:S05]  /*2ba0*/  @P0 BRA `(.L_x_49) ;  /* 0x0000000000080947 */ /* 0x002fea0003800000 */
[----:B------:R-:W1:Y:S02]  /*2bb0*/  SYNCS.PHASECHK.TRANS64.TRYWAIT P0, [UR5+0xb0], R3 ;  /* 0x0000b003ff0075a7 */ /* 0x000e640008001105 */
[----:B-1----:R-:W-:Y:S05]  /*2bc0*/  @!P0 BRA `(.L_x_50) ;  /* 0x00000044004c8947 */ /* 0x002fea0003800000 */
.L_x_49:
[----:B------:R-:W-:-:S04]  /*2bd0*/  UIADD3 UR4, UPT, UPT, UR6, 0x1, URZ ;  /* 0x0000000106047890 */ /* 0x000fc8000fffe0ff */
[----:B------:R-:W-:-:S04]  /*2be0*/  UISETP.NE.AND UP0, UPT, UR4, 0x2, UPT ;  /* 0x000000020400788c */ /* 0x000fc8000bf05270 */
[----:B------:R-:W-:Y:S02]  /*2bf0*/  USEL UR7, URZ, 0x1, UP0 ;  /* 0x00000001ff077887 */ /* 0x000fe40008000000 */
[----:B------:R-:W-:-:S04]  /*2c00*/  USEL UR4, UR4, URZ, UP0 ;  /* 0x000000ff04047287 */ /* 0x000fc80008000000 */
[----:B------:R-:W-:Y:S01]  /*2c10*/  ULEA UR4, UR4, UR37, 0x3 ;  /* 0x0000002504047291 */ /* 0x000fe2000f8e18ff */
[----:B-1----:R-:W-:-:S04]  /*2c20*/  LOP3.LUT R3, R12, UR7, RZ, 0x3c, !PT ;  /* 0x000000070c037c12 */ /* 0x002fc8000f8e3cff */
[----:B------:R-:W-:-:S04]  /*2c30*/  SHF.L.U32 R0, R3, 0x1f, RZ ;  /* 0x0000001f03007819 */ /* 0x000fc800000006ff */
[----:B------:R-:W1:Y:S02]  /*2c40*/  SYNCS.PHASECHK.TRANS64 P0, [UR4+0xb0], R0 ;  /* 0x0000b000ff0075a7 */ /* 0x000e640008001004 */
[----:B-1----:R-:W-:Y:S05]  /*2c50*/  @P0 EXIT ;  /* 0x000000000000094d */ /* 0x002fea0003800000 */
[----:B------:R-:W-:Y:S02]  /*2c60*/  SHF.L.U32 R3, R3, 0x1f, RZ ;  /* 0x0000001f03037819 */ /* 0x000fe400000006ff */
[----:B------:R-:W-:-:S07]  /*2c70*/  MOV R0, UR4 ;  /* 0x0000000400007c02 */ /* 0x000fce0008000f00 */
.L_x_51:
[----:B-1----:R1:W2:Y:S02]  /*2c80*/  SYNCS.PHASECHK.TRANS64.TRYWAIT P0, [R0+URZ+0xb0], R3 ;  /* 0x0000b003000075a7 */ /* 0x0022a400080011ff */
[----:B--2---:R-:W-:Y:S05]  /*2c90*/  @!P0 NANOSLEEP.SYNCS 0x989680 ;  /* 0x009896800000895d */ /* 0x004fea0003900000 */
[----:B------:R-:W2:Y:S02]  /*2ca0*/  @!P0 SYNCS.PHASECHK.TRANS64 P0, [R0+URZ+0xb0], R3 ;  /* 0x0000b003000085a7 */ /* 0x000ea400080010ff */
[----:B--2---:R-:W-:Y:S05]  /*2cb0*/  @P0 EXIT ;  /* 0x000000000000094d */ /* 0x004fea0003800000 */
[----:B------:R-:W-:Y:S05]  /*2cc0*/  BRA `(.L_x_51) ;  /* 0xfffffffc00ec7947 */ /* 0x000fea000383ffff */
.L_x_44:
[----:B------:R-:W-:-:S09]  /*2cd0*/  UISETP.NE.AND UP1, UPT, UR8, URZ, UPT ;  /* 0x000000ff0800728c */ /* 0x000fd2000bf25270 */
[----:B------:R-:W-:Y:S05]  /*2ce0*/  BRA.U UP1, `(.L_x_52) ;  /* 0x0000000d01b47547 */ /* 0x000fea000b800000 */
[----:B------:R-:W-:Y:S01]  /*2cf0*/  UMOV UR4, 0x40 ;  /* 0x0000004000047882 */ /* 0x000fe20000000000 */
[----:B------:R-:W-:Y:S01]  /*2d00*/  NOP ;  /* 0x0000000000007918 */ /* 0x000fe20000000000 */
[----:B------:R-:W-:Y:S01]  /*2d10*/  ULEA UR4, UR37, UR4, 0x18 ;  /* 0x0000000425047291 */ /* 0x000fe2000f8ec0ff */
[----:B------:R-:W-:Y:S02]  /*2d20*/  UMOV UR5, 0x400 ;  /* 0x0000040000057882 */ /* 0x000fe40000000000 */
[----:B------:R-:W-:-:S06]  /*2d30*/  ULEA UR37, UR37, UR5, 0x18 ;  /* 0x0000000525257291 */ /* 0x000fcc000f8ec0ff */
[----:B------:R-:W1:Y:S02]  /*2d40*/  LDS.U8 R0, [UR4+0x1c] ;  /* 0x00001c04ff007984 */ /* 0x000e640008000000 */
[----:B-1----:R-:W-:-:S13]  /*2d50*/  ISETP.NE.AND P0, PT, R0, RZ, PT ;  /* 0x000000ff0000720c */ /* 0x002fda0003f05270 */
[----:B------:R-:W-:Y:S05]  /*2d60*/  @P0 BRA `(.L_x_53) ;  /* 0x0000000000580947 */ /* 0x000fea0003800000 */
[----:B------:R-:W-:-:S13]  /*2d70*/  ELECT P0, URZ, PT ;  /* 0x0000000000ff782f */ /* 0x000fda0003800000 */
[----:B------:R-:W-:Y:S05]  /*2d80*/  @!P0 BRA `(.L_x_54) ;  /* 0x0000000000608947 */ /* 0x000fea0003800000 */
[----:B------:R-:W-:Y:S01]  /*2d90*/  UMOV UR5, 0x10 ;  /* 0x0000001000057882 */ /* 0x000fe20000000000 */
[----:B------:R-:W-:Y:S01]  /*2da0*/  HFMA2 R0, -RZ, RZ, 0, 5.9604644775390625e-08 ;  /* 0x00000001ff007431 */ /* 0x000fe200000001ff */
[----:B------:R-:W-:-:S03]  /*2db0*/  MOV R2, 0xffff ;  /* 0x0000ffff00027802 */ /* 0x000fc60000000f00 */
[----:B------:R-:W-:Y:S04]  /*2dc0*/  DEPBAR.LE SB1, 0x36 ;  /* 0x00009d800000791a */ /* 0x000fe80000000000 */
[----:B------:R-:W1:Y:S02]  /*2dd0*/  UTCATOMSWS.FIND_AND_SET.ALIGN UP0, UR5, UR5 ;  /* 0x00000005000575e3 */ /* 0x000e640008000800 */
[----:B-1----:R-:W-:Y:S01]  /*2de0*/  MOV R3, UR5 ;  /* 0x0000000500037c02 */ /* 0x002fe20008000f00 */
[----:B------:R-:W-:Y:S06]  /*2df0*/  BRA.U UP0, `(.L_x_55) ;  /* 0x0000000100187547 */ /* 0x000fec000b800000 */
.L_x_56:
[----:B------:R-:W-:Y:S05]  /*2e00*/  NANOSLEEP 0x64 ;  /* 0x000000640000795d */ /* 0x000fea0003800000 */
[----:B------:R-:W-:-:S05]  /*2e10*/  UMOV UR5, 0x10 ;  /* 0x0000001000057882 */ /* 0x000fca0000000000 */
[----:B------:R-:W-:Y:S04]  /*2e20*/  DEPBAR.LE SB1, 0x36 ;  /* 0x00009d800000791a */ /* 0x000fe80000000000 */
[----:B------:R-:W1:Y:S02]  /*2e30*/  UTCATOMSWS.FIND_AND_SET.ALIGN UP0, UR5, UR5 ;  /* 0x00000005000575e3 */ /* 0x000e640008000800 */
[----:B-1----:R-:W-:Y:S01]  /*2e40*/  MOV R3, UR5 ;  /* 0x0000000500037c02 */ /* 0x002fe20008000f00 */
[----:B------:R-:W-:Y:S05]  /*2e50*/  BRA.U !UP0, `(.L_x_56) ;  /* 0xfffffffd08e87547 */ /* 0x000fea000b83ffff */
.L_x_55:
[-C--:B------:R-:W-:Y:S02]  /*2e60*/  SHF.L.U32 R2, R2, R3.reuse, RZ ;  /* 0x0000000302027219 */ /* 0x080fe400000006ff */
[----:B------:R-:W-:Y:S01]  /*2e70*/  SHF.L.U32 R0, R0, R3, RZ ;  /* 0x0000000300007219 */ /* 0x000fe200000006ff */
[----:B------:R-:W-:Y:S02]  /*2e80*/  IMAD.SHL.U32 R3, R3, 0x20, RZ ;  /* 0x0000002003037824 */ /* 0x000fe400078e00ff */
[----:B------:R1:W-:Y:S04]  /*2e90*/  ATOMS.OR RZ, [UR4+0x14], R2 ;  /* 0x00001402ffff798c */ /* 0x0003e8000b000004 */
[----:B------:R1:W-:Y:S04]  /*2ea0*/  ATOMS.OR RZ, [UR4+0x18], R0 ;  /* 0x00001800ffff798c */ /* 0x0003e8000b000004 */
[----:B------:R1:W-:Y:S01]  /*2eb0*/  STS [UR37+0x150], R3 ;  /* 0x00015003ff007988 */ /* 0x0003e20008000825 */
[----:B------:R-:W-:Y:S05]  /*2ec0*/  BRA `(.L_x_54) ;  /* 0x0000000000107947 */ /* 0x000fea0003800000 */
.L_x_53:
[----:B------:R-:W-:Y:S02]  /*2ed0*/  MOV R0, 0xffffffff ;  /* 0xffffffff00007802 */ /* 0x000fe40000000f00 */
[----:B------:R-:W-:-:S03]  /*2ee0*/  MOV R2, 0x2f10 ;  /* 0x00002f1000027802 */ /* 0x000fc60000000f00 */
[----:B------:R1:W-:Y:S04]  /*2ef0*/  STS [UR37+0x150], R0 ;  /* 0x00015000ff007988 */ /* 0x0003e80008000825 */
[----:B-1-3-5:R-:W-:Y:S05]  /*2f00*/  CALL.REL.NOINC `($__internal_1_$__cuda_sm10x_tcgen05_guardrail_trap_phase_invalid_during_alloc) ;  /* 0x0000004400c87944 */ /* 0x02afea0003c00000 */
.L_x_54:
[----:B------:R-:W-:Y:S05]  /*2f10*/  WARPSYNC.ALL ;  /* 0x0000000000007948 */ /* 0x000fea0003800000 */
[----:B------:R-:W2:Y:S01]  /*2f20*/  S2UR UR5, SR_CgaCtaId ;  /* 0x00000000000579c3 */ /* 0x000ea20000008800 */
[----:B------:R-:W-:Y:S01]  /*2f30*/  UMOV UR4, 0x400 ;  /* 0x0000040000047882 */ /* 0x000fe20000000000 */
[----:B------:R-:W-:-:S06]  /*2f40*/  NOP ;  /* 0x0000000000007918 */ /* 0x000fcc0000000000 */
[----:B------:R-:W-:Y:S06]  /*2f50*/  BAR.ARV 0x6, 0xa0 ;  /* 0x0182800000007b1d */ /* 0x000fec0000002000 */
[----:B------:R-:W4:Y:S01]  /*2f60*/  LDCU UR7, c[0x0][0x38c] ;  /* 0x00007180ff0777ac */ /* 0x000f220008000800 */
[----:B------:R-:W-:Y:S01]  /*2f70*/  IMAD.MOV.U32 R11, RZ, RZ, 0x1 ;  /* 0x00000001ff0b7424 */ /* 0x000fe200078e00ff */
[----:B------:R-:W-:Y:S01]  /*2f80*/  CS2R R8, SRZ ;  /* 0x0000000000087805 */ /* 0x000fe2000001ff00 */
[----:B------:R-:W-:Y:S01]  /*2f90*/  IMAD.MOV.U32 R10, RZ, RZ, RZ ;  /* 0x000000ffff0a7224 */ /* 0x000fe200078e00ff */
[----:B------:R-:W3:Y:S01]  /*2fa0*/  LDCU UR6, c[0x0][0x38c] ;  /* 0x00007180ff0677ac */ /* 0x000ee20008000800 */
[----:B------:R-:W-:Y:S01]  /*2fb0*/  UMOV UR15, URZ ;  /* 0x000000ff000f7c82 */ /* 0x000fe20008000000 */
[----:B------:R-:W-:Y:S01]  /*2fc0*/  UMOV UR14, URZ ;  /* 0x000000ff000e7c82 */ /* 0x000fe20008000000 */
[----:B--2---:R-:W-:Y:S01]  /*2fd0*/  ULEA UR5, UR5, UR4, 0x18 ;  /* 0x0000000405057291 */ /* 0x004fe2000f8ec0ff */
[----:B------:R-:W-:Y:S01]  /*2fe0*/  UMOV UR24, 0x0 ;  /* 0x0000000000187882 */ /* 0x000fe20000000000 */
[----:B------:R-:W-:-:S02]  /*2ff0*/  UMOV UR25, 0x8100010 ;  /* 0x0810001000197882 */ /* 0x000fc40000000000 */
[----:B------:R-:W-:Y:S02]  /*3000*/  UIADD3 UR10, UPT, UPT, UR5, 0x4400, URZ ;  /* 0x00004400050a7890 */ /* 0x000fe4000fffe0ff */
[----:B------:R-:W-:Y:S02]  /*3010*/  UIADD3 UR11, UPT, UPT, UR5, 0x24400, URZ ;  /* 0x00024400050b7890 */ /* 0x000fe4000fffe0ff */
[----:B----4-:R-:W-:Y:S01]  /*3020*/  UIADD3 UR7, UPT, UPT, UR7, 0x7f, URZ ;  /* 0x0000007f07077890 */ /* 0x010fe2000fffe0ff */
[----:B-1----:R-:W1:Y:S01]  /*3030*/  LDS R0, [UR5+0x150] ;  /* 0x00015005ff007984 */ /* 0x002e620008000800 */
[----:B------:R-:W-:Y:S02]  /*3040*/  USHF.R.U32.HI UR10, URZ, 0x4, UR10 ;  /* 0x00000004ff0a7899 */ /* 0x000fe4000801160a */
[----:B------:R-:W-:Y:S02]  /*3050*/  USHF.R.S32.HI UR4, URZ, 0x1f, UR7 ;  /* 0x0000001fff047899 */ /* 0x000fe40008011407 */
[----:B------:R-:W-:-:S02]  /*3060*/  USHF.R.U32.HI UR11, URZ, 0x4, UR11 ;  /* 0x00000004ff0b7899 */ /* 0x000fc4000801160b */
[----:B------:R-:W-:Y:S02]  /*3070*/  ULEA.HI UR4, UR4, UR7, URZ, 0x7 ;  /* 0x0000000704047291 */ /* 0x000fe4000f8f38ff */
[----:B------:R-:W-:Y:S02]  /*3080*/  ULOP3.LUT UR10, UR10, 0x3fff, URZ, 0xc0, !UPT ;  /* 0x00003fff0a0a7892 */ /* 0x000fe4000f8ec0ff */
[----:B------:R-:W-:Y:S02]  /*3090*/  USHF.R.S32.HI UR4, URZ, 0x7, UR4 ;  /* 0x00000007ff047899 */ /* 0x000fe40008011404 */
[----:B------:R-:W-:Y:S02]  /*30a0*/  ULOP3.LUT UR11, UR11, 0x3fff, URZ, 0xc0, !UPT ;  /* 0x00003fff0b0b7892 */ /* 0x000fe4000f8ec0ff */
[----:B------:R-:W-:Y:S01]  /*30b0*/  UISETP.LT.AND UP0, UPT, UR4, 0x1, UPT ;  /* 0x000000010400788c */ /* 0x000fe2000bf01270 */
[----:B------:R-:W-:Y:S01]  /*30c0*/  UMOV UR22, 0x0 ;  /* 0x0000000000167882 */ /* 0x000fe20000000000 */
[----:B------:R-:W-:-:S02]  /*30d0*/  UMOV UR23, 0x8100010 ;  /* 0x0810001000177882 */ /* 0x000fc40000000000 */
[----:B------:R-:W-:Y:S02]  /*30e0*/  USEL UR9, UR4, 0x1, !UP0 ;  /* 0x0000000104097887 */ /* 0x000fe4000c000000 */
[----:B------:R-:W-:Y:S02]  /*30f0*/  ULOP3.LUT UR10, UR10, 0x10000, URZ, 0xfc, !UPT ;  /* 0x000100000a0a7892 */ /* 0x000fe4000f8efcff */
[----:B------:R-:W-:Y:S02]  /*3100*/  ULOP3.LUT UR11, UR11, 0x10000, URZ, 0xfc, !UPT ;  /* 0x000100000b0b7892 */ /* 0x000fe4000f8efcff */
[----:B------:R-:W-:Y:S02]  /*3110*/  UIADD3 UR9, UPT, UPT, -UR9, URZ, URZ ;  /* 0x000000ff09097290 */ /* 0x000fe4000fffe1ff */
[----:B---3--:R-:W-:Y:S01]  /*3120*/  UISETP.GE.AND UP3, UPT, UR6, 0x1, UPT ;  /* 0x000000010600788c */ /* 0x008fe2000bf66270 */
[----:B------:R-:W-:Y:S01]  /*3130*/  UMOV UR20, 0x0 ;  /* 0x0000000000147882 */ /* 0x000fe20000000000 */
[----:B------:R-:W-:Y:S01]  /*3140*/  UMOV UR21, 0x8100010 ;  /* 0x0810001000157882 */ /* 0x000fe20000000000 */
[----:B------:R-:W-:Y:S01]  /*3150*/  UMOV UR18, 0x0 ;  /* 0x0000000000127882 */ /* 0x000fe20000000000 */
[----:B------:R-:W-:Y:S01]  /*3160*/  UMOV UR19, 0x8100010 ;  /* 0x0810001000137882 */ /* 0x000fe20000000000 */
[----:B-1----:R-:W-:-:S15]  /*3170*/  R2UR UR16, R0 ;  /* 0x00000000001072ca */ /* 0x002fde00000e0000 */
.L_x_63:
[----:B------:R-:W-:Y:S02]  /*3180*/  LEA R0, R10, UR5, 0x3 ;  /* 0x000000050a007c11 */ /* 0x000fe4000f8e18ff */
[----:B------:R-:W-:Y:S02]  /*3190*/  SHF.L.U32 R5, R9, 0x1f, RZ ;  /* 0x0000001f09057819 */ /* 0x000fe400000006ff */
[----:B------:R-:W-:Y:S01]  /*31a0*/  PLOP3.LUT P0, PT, PT, PT, UP3, 0x80, 0x8 ;  /* 0x000000000008781c */ /* 0x000fe20003f0f038 */
[----:B------:R-:W-:Y:S01]  /*31b0*/  VIADD R3, R0, 0xb0 ;  /* 0x000000b000037836 */ /* 0x000fe20000000000 */
[----:B-1----:R-:W1:Y:S02]  /*31c0*/  SYNCS.PHASECHK.TRANS64.TRYWAIT P1, [R0+URZ+0xa0], R5 ;  /* 0x0000a005000075a7 */ /* 0x002e6400080211ff */
[----:B-1-3--:R-:W-:Y:S09]  /*31d0*/  @!P1 BRA `(.L_x_57) ;  /* 0x0000003c00e09947 */ /* 0x00aff20003800000 */
.L_x_122:
[----:B------:R-:W-:Y:S01]  /*31e0*/  LEA R4, R10, UR5, 0x4 ;  /* 0x000000050a047c11 */ /* 0x000fe2000f8e20ff */
[----:B------:R-:W-:Y:S01]  /*31f0*/  @UP3 ULEA UR6, UR14, UR5, 0x3 ;  /* 0x000000050e063291 */ /* 0x000fe2000f8e18ff */
[----:B------:R-:W-:Y:S01]  /*3200*/  PLOP3.LUT P2, PT, PT, PT, PT, 0x80, 0x8 ;  /* 0x000000000008781c */ /* 0x000fe20003f4f070 */
[----:B------:R-:W-:Y:S01]  /*3210*/  ULEA UR7, UR15, UR5, 0x3 ;  /* 0x000000050f077291 */ /* 0x000fe2000f8e18ff */
[----:B------:R-:W-:Y:S01]  /*3220*/  PRMT R3, RZ, 0x654, R3 ;  /* 0x00000654ff037816 */ /* 0x000fe20000000003 */
[----:B------:R-:W-:Y:S01]  /*3230*/  ULEA UR8, UR15, UR16, 0x6 ;  /* 0x000000100f087291 */ /* 0x000fe2000f8e30ff */
[----:B-1----:R-:W1:Y:S01]  /*3240*/  LDS.128 R4, [R4+0x130] ;  /* 0x0001300004047984 */ /* 0x002e620000000c00 */
[----:B------:R-:W-:Y:S02]  /*3250*/  @P0 SHF.L.U32 R2, R8, 0x1f, RZ ;  /* 0x0000001f08020819 */ /* 0x000fe400000006ff */
[----:B------:R-:W-:Y:S01]  /*3260*/  SHF.L.U32 R0, R11, 0x1f, RZ ;  /* 0x0000001f0b007819 */ /* 0x000fe200000006ff */
[----:B------:R-:W-:Y:S01]  /*3270*/  @!PT LDS RZ, [RZ] ;  /* 0x00000000fffff984 */ /* 0x000fe20000000800 */
[----:B------:R-:W-:Y:S01]  /*3280*/  @!PT LDS RZ, [RZ] ;  /* 0x00000000fffff984 */ /* 0x000fe20000000800 */
[----:B------:R-:W-:Y:S01]  /*3290*/  @!PT LDS RZ, [RZ] ;  /* 0x00000000fffff984 */ /* 0x000fe20000000800 */
[----:B------:R-:W-:Y:S01]  /*32a0*/  @!PT LDS RZ, [RZ] ;  /* 0x00000000fffff984 */ /* 0x000fe20000000800 */
[----:B------:R2:W-:Y:S06]  /*32b0*/  MEMBAR.ALL.CTA ;  /* 0x0000000000007992 */ /* 0x0005ec0000008000 */
[----:B--2---:R-:W2:Y:S02]  /*32c0*/  FENCE.VIEW.ASYNC.S ;  /* 0x00000000000073c6 */ /* 0x004ea40000000000 */
[----:B--2---:R2:W-:Y:S01]  /*32d0*/  SYNCS.ARRIVE.TRANS64.RED.A1T0 RZ, [R3+URZ], RZ ;  /* 0x000000ff03ff79a7 */ /* 0x0045e200081004ff */
[----:B------:R2:W3:Y:S01]  /*32e0*/  @P0 SYNCS.PHASECHK.TRANS64.TRYWAIT P2, [UR6], R2 ;  /* 0x00000002ff0005a7 */ /* 0x0004e20008041106 */
[----:B-1----:R-:W-:Y:S01]  /*32f0*/  LOP3.LUT P1, RZ, R6, 0x1, RZ, 0xc0, !PT ;  /* 0x0000000106ff7812 */ /* 0x002fe2000782c0ff */
[----:B------:R-:W1:Y:S02]  /*3300*/  SYNCS.PHASECHK.TRANS64.TRYWAIT P0, [UR7+0xe0], R0 ;  /* 0x0000e000ff0075a7 */ /* 0x000e640008001107 */
[----:B-123--:R-:W-:Y:S10]  /*3310*/  @!P0 BRA `(.L_x_58) ;  /* 0x0000003c00a48947 */ /* 0x00eff40003800000 */
.L_x_124:
[----:B------:R-:W-:Y:S01]  /*3320*/  IADD3 R10, PT, PT, R10, 0x1, RZ ;  /* 0x000000010a0a7810 */ /* 0x000fe20007ffe0ff */
[----:B------:R-:W-:Y:S06]  /*3330*/  BRA.U !UP3, `(.L_x_59) ;  /* 0x000000010bc07547 */ /* 0x000fec000b800000 */
[----:B------:R-:W-:Y:S01]  /*3340*/  UPLOP3.LUT UP4, UPT, UPT, UPT, UPT, 0x40, 0x4 ;  /* 0x000000000004789c */ /* 0x000fe20003f8e870 */
[----:B------:R-:W-:Y:S01]  /*3350*/  UMOV UR13, UR9 ;  /* 0x00000009000d7c82 */ /* 0x000fe20008000000 */
[----:B------:R-:W-:Y:S01]  /*3360*/  UMOV UR12, UR4 ;  /* 0x00000004000c7c82 */ /* 0x000fe20008000000 */
[----:B------:R-:W-:-:S08]  /*3370*/  UMOV UR17, UR14 ;  /* 0x0000000e00117c82 */ /* 0x000fd00008000000 */
.L_x_62:
[----:B------:R-:W-:Y:S02]  /*3380*/  UIADD3 UR13, UPT, UPT, UR13, 0x1, URZ ;  /* 0x000000010d0d7890 */ /* 0x000fe4000fffe0ff */
[----:B--2---:R-:W-:Y:S02]  /*3390*/  ULEA UR6, UR17, UR5, 0x3 ;  /* 0x0000000511067291 */ /* 0x004fe4000f8e18ff */
[----:B------:R-:W-:Y:S01]  /*33a0*/  UISETP.NE.AND UP0, UPT, UR13, URZ, UPT ;  /* 0x000000ff0d00728c */ /* 0x000fe2000bf05270 */
[----:B---3--:R-:W-:Y:S10]  /*33b0*/  @P2 BRA `(.L_x_60) ;  /* 0x00000000000c2947 */ /* 0x008ff40003800000 */
[----:B-1----:R-:W-:Y:S04]  /*33c0*/  SHF.L.U32 R3, R8, 0x1f, RZ ;  /* 0x0000001f08037819 */ /* 0x002fe800000006ff */
[----:B------:R-:W1:Y:S02]  /*33d0*/  SYNCS.PHASECHK.TRANS64.TRYWAIT P0, [UR6], R3 ;  /* 0x00000003ff0075a7 */ /* 0x000e640008001106 */
[----:B-1----:R-:W-:Y:S05]  /*33e0*/  @!P0 BRA `(.L_x_61) ;  /* 0x0000003c00888947 */ /* 0x002fea0003800000 */
.L_x_60:
[----:B------:R-:W-:Y:S01]  /*33f0*/  UISETP.NE.AND UP1, UPT, UR12, 0x1, UPT ;  /* 0x000000010c00788c */ /* 0x000fe2000bf25270 */
[----:B------:R-:W-:Y:S01]  /*3400*/  PLOP3.LUT P2, PT, PT, PT, PT, 0x80, 0x8 ;  /* 0x000000000008781c */ /* 0x000fe20003f4f070 */
[----:B------:R-:W-:Y:S02]  /*3410*/  UIADD3 UR14, UPT, UPT, UR17, 0x1, URZ ;  /* 0x00000001110e7890 */ /* 0x000fe4000fffe0ff */
[----:B------:R-:W-:Y:S02]  /*3420*/  ULEA UR28, UR17, UR11, 0x9 ;  /* 0x0000000b111c7291 */ /* 0x000fe4000f8e48ff */
[----:B------:R-:W-:Y:S01]  /*3430*/  UISETP.NE.AND UP2, UPT, UR14, 0x8, UPT ;  /* 0x000000080e00788c */ /* 0x000fe2000bf45270 */
[----:B------:R-:W-:Y:S01]  /*3440*/  PLOP3.LUT P0, PT, PT, PT, UP1, 0x80, 0x8 ;  /* 0x000000000008781c */ /* 0x000fe20003f0f018 */
[----:B------:R-:W-:Y:S02]  /*3450*/  UIADD3 UR40, UPT, UPT, UR28, 0x2, URZ ;  /* 0x000000021c287890 */ /* 0x000fe4000fffe0ff */
[----:B------:R-:W-:Y:S02]  /*3460*/  USEL UR27, URZ, 0x1, UP2 ;  /* 0x00000001ff1b7887 */ /* 0x000fe40009000000 */
[----:B------:R-:W-:Y:S02]  /*3470*/  USEL UR14, UR14, URZ, UP2 ;  /* 0x000000ff0e0e7287 */ /* 0x000fe40009000000 */
[----:B------:R-:W-:Y:S02]  /*3480*/  UIADD3 UR36, UPT, UPT, UR28, 0x4, URZ ;  /* 0x000000041c247890 */ /* 0x000fe4000fffe0ff */
[----:B------:R-:W-:Y:S01]  /*3490*/  @UP1 ULEA UR26, UR14, UR5, 0x3 ;  /* 0x000000050e1a1291 */ /* 0x000fe2000f8e18ff */
[----:B------:R-:W-:Y:S01]  /*34a0*/  LOP3.LUT R8, R8, UR27, RZ, 0x3c, !PT ;  /* 0x0000001b08087c12 */ /* 0x000fe2000f8e3cff */
[----:B------:R-:W-:Y:S02]  /*34b0*/  UIADD3 UR32, UPT, UPT, UR28, 0x6, URZ ;  /* 0x000000061c207890 */ /* 0x000fe4000fffe0ff */
[----:B------:R-:W-:Y:S01]  /*34c0*/  UIADD3 UR6, UPT, UPT, UR6, 0x40, URZ ;  /* 0x0000004006067890 */ /* 0x000fe2000fffe0ff */
[----:B-1----:R-:W-:Y:S01]  /*34d0*/  @P0 SHF.L.U32 R0, R8, 0x1f, RZ ;  /* 0x0000001f08000819 */ /* 0x002fe200000006ff */
[----:B------:R-:W-:Y:S01]  /*34e0*/  UIADD3 UR12, UPT, UPT, UR12, -0x1, URZ ;  /* 0xffffffff0c0c7890 */ /* 0x000fe2000fffe0ff */
[----:B------:R-:W-:Y:S02]  /*34f0*/  UMOV UR29, 0x40004040 ;  /* 0x40004040001d7882 */ /* 0x000fe40000000000 */
[----:B------:R2:W3:Y:S01]  /*3500*/  @P0 SYNCS.PHASECHK.TRANS64.TRYWAIT P2, [UR26], R0 ;  /* 0x00000000ff0005a7 */ /* 0x0004e2000804111a */
[----:B------:R-:W-:Y:S01]  /*3510*/  ULEA UR26, UR17, UR10, 0xa ;  /* 0x0000000a111a7291 */ /* 0x000fe2000f8e50ff */
[----:B------:R-:W-:Y:S01]  /*3520*/  UMOV UR27, 0x40004040 ;  /* 0x40004040001b7882 */ /* 0x000fe20000000000 */
[----:B------:R-:W-:Y:S02]  /*3530*/  UMOV UR41, 0x40004040 ;  /* 0x4000404000297882 */ /* 0x000fe40000000000 */
[----:B------:R-:W-:Y:S02]  /*3540*/  UIADD3 UR38, UPT, UPT, UR26, 0x2, URZ ;  /* 0x000000021a267890 */ /* 0x000fe4000fffe0ff */
[----:B------:R-:W-:Y:S02]  /*3550*/  UIADD3 UR34, UPT, UPT, UR26, 0x4, URZ ;  /* 0x000000041a227890 */ /* 0x000fe4000fffe0ff */
[----:B------:R-:W-:Y:S01]  /*3560*/  UIADD3 UR30, UPT, UPT, UR26, 0x6, URZ ;  /* 0x000000061a1e7890 */ /* 0x000fe2000fffe0ff */
[----:B------:R2:W-:Y:S01]  /*3570*/  UTCQMMA gdesc[UR26], gdesc[UR28], tmem[UR8], tmem[UR24], idesc[UR25], UP4 ;  /* 0x00ff181c1a0075ea */ /* 0x0005e2000a000308 */
[----:B------:R-:W-:Y:S01]  /*3580*/  UPLOP3.LUT UP4, UPT, UPT, UPT, UPT, 0x80, 0x8 ;  /* 0x000000000008789c */ /* 0x000fe20003f8f070 */
[----:B------:R-:W-:Y:S01]  /*3590*/  UMOV UR39, 0x40004040 ;  /* 0x4000404000277882 */ /* 0x000fe20000000000 */
[----:B------:R-:W-:Y:S01]  /*35a0*/  UMOV UR37, 0x40004040 ;  /* 0x4000404000257882 */ /* 0x000fe20000000000 */
[----:B------:R2:W-:Y:S01]  /*35b0*/  UTCQMMA gdesc[UR38], gdesc[UR40], tmem[UR8], tmem[UR22], idesc[UR23], UPT ;  /* 0x00ff1628260075ea */ /* 0x0005e2000b800308 */
[----:B------:R-:W-:Y:S01]  /*35c0*/  UMOV UR35, 0x40004040 ;  /* 0x4000404000237882 */ /* 0x000fe20000000000 */
[----:B------:R-:W-:Y:S01]  /*35d0*/  UMOV UR33, 0x40004040 ;  /* 0x4000404000217882 */ /* 0x000fe20000000000 */
[----:B------:R-:W-:Y:S01]  /*35e0*/  UMOV UR31, 0x40004040 ;  /* 0x40004040001f7882 */ /* 0x000fe20000000000 */
[----:B------:R2:W-:Y:S01]  /*35f0*/  UTCQMMA gdesc[UR34], gdesc[UR36], tmem[UR8], tmem[UR20], idesc[UR21], UPT ;  /* 0x00ff1424220075ea */ /* 0x0005e2000b800308 */
[----:B------:R2:W-:Y:S01]  /*3600*/  UTCQMMA gdesc[UR30], gdesc[UR32], tmem[UR8], tmem[UR18], idesc[UR19], UPT ;  /* 0x00ff12201e0075ea */ /* 0x0005e2000b800308 */
[----:B------:R2:W-:Y:S01]  /*3610*/  UTCBAR [UR6], URZ ;  /* 0x000000ff060073e9 */ /* 0x0005e200080000ff */
[----:B------:R-:W-:Y:S01]  /*3620*/  UMOV UR17, UR14 ;  /* 0x0000000e00117c82 */ /* 0x000fe20008000000 */
[----:B------:R-:W-:Y:S05]  /*3630*/  BRA.U UP0, `(.L_x_62) ;  /* 0xfffffffd00507547 */ /* 0x000fea000b83ffff */
.L_x_59:
[----:B------:R-:W-:Y:S01]  /*3640*/  UIADD3 UR15, UPT, UPT, UR15, 0x1, URZ ;  /* 0x000000010f0f7890 */ /* 0x000fe2000fffe0ff */
[C---:B------:R-:W-:Y:S01]  /*3650*/  ISETP.NE.AND P0, PT, R10.reuse, 0x2, PT ;  /* 0x000000020a00780c */ /* 0x040fe20003f05270 */
[----:B------:R-:W-:Y:S02]  /*3660*/  UIADD3 UR7, UPT, UPT, UR7, 0xc0, URZ ;  /* 0x000000c007077890 */ /* 0x000fe4000fffe0ff */
[----:B------:R-:W-:Y:S01]  /*3670*/  UISETP.NE.AND UP0, UPT, UR15, 0x4, UPT ;  /* 0x000000040f00788c */ /* 0x000fe2000bf05270 */
[----:B-12---:R-:W-:Y:S02]  /*3680*/  SEL R0, RZ, 0x1, P0 ;  /* 0x00000001ff007807 */ /* 0x006fe40000000000 */
[----:B------:R-:W-:Y:S01]  /*3690*/  SEL R10, R10, RZ, P0 ;  /* 0x000000ff0a0a7207 */ /* 0x000fe20000000000 */
[----:B------:R-:W-:Y:S01]  /*36a0*/  USEL UR6, URZ, 0x1, UP0 ;  /* 0x00000001ff067887 */ /* 0x000fe20008000000 */
[----:B------:R-:W-:Y:S01]  /*36b0*/  LOP3.LUT R9, R9, R0, RZ, 0x3c, !PT ;  /* 0x0000000009097212 */ /* 0x000fe200078e3cff */
[----:B------:R-:W-:Y:S01]  /*36c0*/  USEL UR15, UR15, URZ, UP0 ;  /* 0x000000ff0f0f7287 */ /* 0x000fe20008000000 */
[----:B------:R1:W-:Y:S03]  /*36d0*/  UTCBAR [UR7], URZ ;  /* 0x000000ff070073e9 */ /* 0x0003e600080000ff */
[----:B------:R-:W-:Y:S01]  /*36e0*/  LOP3.LUT R11, R11, UR6, RZ, 0x3c, !PT ;  /* 0x000000060b0b7c12 */ /* 0x000fe2000f8e3cff */
[----:B------:R-:W-:Y:S07]  /*36f0*/  @P1 BRA `(.L_x_63) ;  /* 0xfffffff800a01947 */ /* 0x000fee000383ffff */
[----:B------:R-:W2:Y:S01]  /*3700*/  S2UR UR4, SR_CgaCtaId ;  /* 0x00000000000479c3 */ /* 0x000ea20000008800 */
[----:B------:R-:W-:Y:S01]  /*3710*/  ELECT P0, URZ, PT ;  /* 0x0000000000ff782f */ /* 0x000fe20003800000 */
[----:B------:R-:W-:Y:S01]  /*3720*/  IMAD.MOV.U32 R0, RZ, RZ, 0x1 ;  /* 0x00000001ff007424 */ /* 0x000fe200078e00ff */
[----:B------:R-:W-:Y:S01]  /*3730*/  UIADD3 UR5, UPT, UPT, UR5, 0xe0, URZ ;  /* 0x000000e005057890 */ /* 0x000fe2000fffe0ff */
[----:B------:R-:W-:Y:S01]  /*3740*/  SHF.L.U32 R3, R11, 0x1f, RZ ;  /* 0x0000001f0b037819 */ /* 0x000fe200000006ff */
[----:B------:R-:W-:-:S03]  /*3750*/  UMOV UR6, 0x40 ;  /* 0x0000004000067882 */ /* 0x000fc60000000000 */
[----:B------:R-:W-:Y:S01]  /*3760*/  UVIRTCOUNT.DEALLOC.SMPOOL 0x80 ;  /* 0x000000800000784c */ /* 0x000fe20000000000 */
[----:B--2---:R-:W-:Y:S02]  /*3770*/  ULEA UR4, UR4, UR6, 0x18 ;  /* 0x0000000604047291 */ /* 0x004fe4000f8ec0ff */
[----:B------:R-:W-:-:S07]  /*3780*/  ULEA UR6, UR15, UR5, 0x3 ;  /* 0x000000050f067291 */ /* 0x000fce000f8e18ff */
[----:B------:R2:W-:Y:S02]  /*3790*/  @P0 STS.U8 [UR4+0x1c], R0 ;  /* 0x00001c00ff000988 */ /* 0x0005e40008000004 */
[----:B------:R-:W4:Y:S02]  /*37a0*/  SYNCS.PHASECHK.TRANS64.TRYWAIT P0, [UR6], R3 ;  /* 0x00000003ff0075a7 */ /* 0x000f240008001106 */
[----:B--2-4-:R-:W-:Y:S05]  /*37b0*/  @!P0 BRA `(.L_x_64) ;  /* 0x0000003800ac8947 */ /* 0x014fea0003800000 */
.L_x_127:
[----:B-1----:R-:W-:-:S04]  /*37c0*/  UIADD3 UR7, UPT, UPT, UR15, 0x1, URZ ;  /* 0x000000010f077890 */ /* 0x002fc8000fffe0ff */
[----:B------:R-:W-:-:S04]  /*37d0*/  UISETP.NE.AND UP0, UPT, UR7, 0x4, UPT ;  /* 0x000000040700788c */ /* 0x000fc8000bf05270 */
[----:B------:R-:W-:Y:S02]  /*37e0*/  USEL UR8, URZ, 0x1, UP0 ;  /* 0x00000001ff087887 */ /* 0x000fe40008000000 */
[----:B------:R-:W-:-:S04]  /*37f0*/  USEL UR7, UR7, URZ, UP0 ;  /* 0x000000ff07077287 */ /* 0x000fc80008000000 */
[----:B------:R-:W-:Y:S01]  /*3800*/  ULEA UR6, UR7, UR5, 0x3 ;  /* 0x0000000507067291 */ /* 0x000fe2000f8e18ff */
[----:B------:R-:W-:-:S04]  /*3810*/  LOP3.LUT R2, R11, UR8, RZ, 0x3c, !PT ;  /* 0x000000080b027c12 */ /* 0x000fc8000f8e3cff */
[----:B--2---:R-:W-:-:S04]  /*3820*/  SHF.L.U32 R3, R2, 0x1f, RZ ;  /* 0x0000001f02037819 */ /* 0x004fc800000006ff */
[----:B------:R-:W1:Y:S02]  /*3830*/  SYNCS.PHASECHK.TRANS64.TRYWAIT P0, [UR6], R3 ;  /* 0x00000003ff0075a7 */ /* 0x000e640008001106 */
[----:B-1----:R-:W-:Y:S05]  /*3840*/  @!P0 BRA `(.L_x_65) ;  /* 0x0000003800a08947 */ /* 0x002fea0003800000 */
.L_x_129:
        /* <DEDUP_REMOVED lines=9> */
.L_x_131:
[----:B------:R-:W-:-:S04]  /*38e0*/  UIADD3 UR7, UPT, UPT, UR7, 0x1, URZ ;  /* 0x0000000107077890 */ /* 0x000fc8000fffe0ff */
[----:B------:R-:W-:-:S04]  /*38f0*/  UISETP.NE.AND UP0, UPT, UR7, 0x4, UPT ;  /* 0x000000040700788c */ /* 0x000fc8000bf05270 */
[----:B------:R-:W-:Y:S02]  /*3900*/  USEL UR6, URZ, 0x1, UP0 ;  /* 0x00000001ff067887 */ /* 0x000fe40008000000 */
[----:B------:R-:W-:-:S04]  /*3910*/  USEL UR7, UR7, URZ, UP0 ;  /* 0x000000ff07077287 */ /* 0x000fc80008000000 */
[----:B------:R-:W-:Y:S01]  /*3920*/  ULEA UR7, UR7, UR5, 0x3 ;  /* 0x0000000507077291 */ /* 0x000fe2000f8e18ff */
[----:B-1----:R-:W-:-:S04]  /*3930*/  LOP3.LUT R3, R2, UR6, RZ, 0x3c, !PT ;  /* 0x0000000602037c12 */ /* 0x002fc8000f8e3cff */
[----:B------:R-:W-:-:S04]  /*3940*/  SHF.L.U32 R3, R3, 0x1f, RZ ;  /* 0x0000001f03037819 */ /* 0x000fc800000006ff */
[----:B------:R-:W1:Y:S02]  /*3950*/  SYNCS.PHASECHK.TRANS64.TRYWAIT P0, [UR7], R3 ;  /* 0x00000003ff0075a7 */ /* 0x000e640008001107 */
[----:B-1----:R-:W-:Y:S05]  /*3960*/  @!P0 BRA `(.L_x_67) ;  /* 0x0000003800888947 */ /* 0x002fea0003800000 */
.L_x_133:
[----:B------:R-:W-:Y:S01]  /*3970*/  NOP ;  /* 0x0000000000007918 */ /* 0x000fe20000000000 */
[----:B-1----:R-:W1:Y:S01]  /*3980*/  LDS R0, [UR4+0x14] ;  /* 0x00001404ff007984 */ /* 0x002e620008000800 */
[----:B------:R-:W-:Y:S01]  /*3990*/  ULOP3.LUT UR6, UR16, 0xffff, URZ, 0xc0, !UPT ;  /* 0x0000ffff10067892 */ /* 0x000fe2000f8ec0ff */
[----:B------:R-:W-:Y:S01]  /*39a0*/  UMOV UR8, 0xffff ;  /* 0x0000ffff00087882 */ /* 0x000fe20000000000 */
[----:B------:R-:W-:Y:S02]  /*39b0*/  UMOV UR5, 0x1 ;  /* 0x0000000100057882 */ /* 0x000fe40000000000 */
[----:B------:R-:W-:-:S04]  /*39c0*/  USHF.R.U32.HI UR6, URZ, 0x5, UR6 ;  /* 0x00000005ff067899 */ /* 0x000fc80008011606 */
[----:B------:R-:W-:Y:S02]  /*39d0*/  USHF.L.U32 UR8, UR8, UR6, URZ ;  /* 0x0000000608087299 */ /* 0x000fe400080006ff */
[----:B------:R-:W-:-:S04]  /*39e0*/  USHF.L.U32 UR5, UR5, UR6, URZ ;  /* 0x0000000605057299 */ /* 0x000fc800080006ff */
[----:B-1----:R-:W-:-:S04]  /*39f0*/  LOP3.LUT R0, R0, UR8, RZ, 0xc0, !PT ;  /* 0x0000000800007c12 */ /* 0x002fc8000f8ec0ff */
[----:B------:R-:W-:-:S13]  /*3a00*/  ISETP.NE.AND P0, PT, R0, UR8, PT ;  /* 0x0000000800007c0c */ /* 0x000fda000bf05270 */
[----:B------:R-:W-:Y:S05]  /*3a10*/  @P0 BRA `(.L_x_68) ;  /* 0x0000000000580947 */ /* 0x000fea0003800000 */
[----:B------:R-:W1:Y:S02]  /*3a20*/  LDS R0, [UR4+0x18] ;  /* 0x00001804ff007984 */ /* 0x000e640008000800 */
[----:B-1----:R-:W-:-:S04]  /*3a30*/  LOP3.LUT R0, R0, UR5, RZ, 0xc0, !PT ;  /* 0x0000000500007c12 */ /* 0x002fc8000f8ec0ff */
[----:B------:R-:W-:-:S13]  /*3a40*/  ISETP.NE.AND P0, PT, R0, UR5, PT ;  /* 0x0000000500007c0c */ /* 0x000fda000bf05270 */
[----:B------:R-:W-:Y:S05]  /*3a50*/  @P0 BRA `(.L_x_69) ;  /* 0x00000000003c0947 */ /* 0x000fea0003800000 */
[----:B------:R-:W1:Y:S01]  /*3a60*/  S2R R2, SR_LANEID ;  /* 0x0000000000027919 */ /* 0x000e620000000000 */
[----:B------:R-:W-:Y:S01]  /*3a70*/  ULOP3.LUT UR8, URZ, UR8, URZ, 0x33, !UPT ;  /* 0x00000008ff087292 */ /* 0x000fe2000f8e33ff */
[----:B------:R-:W-:Y:S01]  /*3a80*/  LOP3.LUT R4, RZ, UR5, RZ, 0x33, !PT ;  /* 0x00000005ff047c12 */ /* 0x000fe2000f8e33ff */
[----:B------:R-:W-:Y:S02]  /*3a90*/  VOTEU.ANY UR7, UPT, PT ;  /* 0x0000000000077886 */ /* 0x000fe400038e0100 */
[----:B------:R-:W-:Y:S01]  /*3aa0*/  UFLO.U32 UR7, UR7 ;  /* 0x00000007000772bd */ /* 0x000fe200080e0000 */
[----:B------:R-:W2:Y:S01]  /*3ab0*/  REDUX UR5, R4 ;  /* 0x00000000040573c4 */ /* 0x000ea20000000000 */
[----:B------:R-:W-:-:S06]  /*3ac0*/  IMAD.U32 R0, RZ, RZ, UR8 ;  /* 0x00000008ff007e24 */ /* 0x000fcc000f8e00ff */
[----:B------:R4:W-:Y:S01]  /*3ad0*/  UTCATOMSWS.AND URZ, UR8 ;  /* 0x0000000800ff79e3 */ /* 0x0009e20008000000 */
[----:B------:R-:W3:Y:S01]  /*3ae0*/  REDUX UR6, R0 ;  /* 0x00000000000673c4 */ /* 0x000ee20000000000 */
[----:B-1----:R-:W-:Y:S01]  /*3af0*/  ISETP.EQ.U32.AND P0, PT, R2, UR7, PT ;  /* 0x0000000702007c0c */ /* 0x002fe2000bf02070 */
[----:B--2---:R-:W-:Y:S01]  /*3b00*/  IMAD.U32 R2, RZ, RZ, UR5 ;  /* 0x00000005ff027e24 */ /* 0x004fe2000f8e00ff */
[----:B---3--:R-:W-:-:S11]  /*3b10*/  MOV R3, UR6 ;  /* 0x0000000600037c02 */ /* 0x008fd60008000f00 */
[----:B------:R4:W-:Y:S04]  /*3b20*/  @P0 ATOMS.AND RZ, [UR4+0x14], R3 ;  /* 0x00001403ffff098c */ /* 0x0009e8000a800004 */
[----:B------:R4:W-:Y:S01]  /*3b30*/  @P0 ATOMS.AND RZ, [UR4+0x18], R2 ;  /* 0x00001802ffff098c */ /* 0x0009e2000a800004 */
[----:B------:R-:W-:Y:S05]  /*3b40*/  BRA `(.L_x_70) ;  /* 0x0000000000147947 */ /* 0x000fea0003800000 */
.L_x_69:
[----:B------:R-:W-:Y:S02]  /*3b50*/  MOV R2, 0x3b70 ;  /* 0x00003b7000027802 */ /* 0x000fe40000000f00 */
[----:B---3-5:R-:W-:Y:S05]  /*3b60*/  CALL.REL.NOINC `($__internal_0_$__cuda_sm10x_tcgen05_guardrail_trap_col_being_dealloced_not_returned_by_alloc) ;  /* 0x0000003800a47944 */ /* 0x028fea0003c00000 */
[----:B------:R-:W-:Y:S05]  /*3b70*/  BRA `(.L_x_70) ;  /* 0x0000000000087947 */ /* 0x000fea0003800000 */
.L_x_68:
[----:B------:R-:W-:Y:S02]  /*3b80*/  MOV R2, 0x3ba0 ;  /* 0x00003ba000027802 */ /* 0x000fe40000000f00 */
[----:B---3-5:R-:W-:Y:S05]  /*3b90*/  CALL.REL.NOINC `($__internal_2_$__cuda_sm10x_tcgen05_guardrail_trap_unallocated_columns_being_dealloced) ;  /* 0x0000003800b07944 */ /* 0x028fea0003c00000 */
.L_x_70:
[----:B------:R-:W-:Y:S01]  /*3ba0*/  NOP ;  /* 0x0000000000007918 */ /* 0x000fe20000000000 */
[----:B----4-:R-:W-:Y:S05]  /*3bb0*/  EXIT ;  /* 0x000000000000794d */ /* 0x010fea0003800000 */
.L_x_52:
[----:B------:R-:W-:-:S09]  /*3bc0*/  UISETP.NE.OR UP2, UPT, UR8, 0x3, !UP2 ;  /* 0x000000030800788c */ /* 0x000fd2000d745670 */
[----:B------:R-:W-:Y:S05]  /*3bd0*/  BRA.U UP2, `(.L_x_71) ;  /* 0x0000000902c87547 */ /* 0x000fea000b800000 */
[----:B------:R-:W1:Y:S01]  /*3be0*/  LDCU.64 UR6, c[0x0][0x888] ;  /* 0x00011100ff0677ac */ /* 0x000e620008000a00 */
[----:B------:R-:W2:Y:S01]  /*3bf0*/  LDC R0, c[0x0][0xb30] ;  /* 0x0002cc00ff007b82 */ /* 0x000ea20000000800 */
[----:B------:R-:W-:Y:S01]  /*3c00*/  IMAD.MOV.U32 R30, RZ, RZ, 0x1 ;  /* 0x00000001ff1e7424 */ /* 0x000fe200078e00ff */
[----:B------:R-:W-:Y:S01]  /*3c10*/  CS2R R28, SRZ ;  /* 0x00000000001c7805 */ /* 0x000fe2000001ff00 */
[----:B------:R-:W4:Y:S01]  /*3c20*/  LDCU.64 UR4, c[0x0][0x890] ;  /* 0x00011200ff0477ac */ /* 0x000f220008000a00 */
[----:B------:R-:W-:Y:S01]  /*3c30*/  IMAD.MOV.U32 R25, RZ, RZ, 0x2000 ;  /* 0x00002000ff197424 */ /* 0x000fe200078e00ff */
[----:B------:R-:W-:-:S03]  /*3c40*/  UMOV UR8, 0x400 ;  /* 0x0000040000087882 */ /* 0x000fc60000000000 */
[----:B------:R-:W3:Y:S01]  /*3c50*/  LDC R19, c[0x0][0x370] ;  /* 0x0000dc00ff137b82 */ /* 0x000ee20000000800 */
[----:B------:R-:W-:-:S07]  /*3c60*/  UPLOP3.LUT UP1, UPT, UPT, UPT, UPT, 0x40, 0x4 ;  /* 0x000000000004789c */ /* 0x000fce0003f2e870 */
[----:B------:R-:W3:Y:S01]  /*3c70*/  LDC R2, c[0x0][0xb0c] ;  /* 0x0002c300ff027b82 */ /* 0x000ee20000000800 */
[----:B-1----:R-:W-:Y:S02]  /*3c80*/  UISETP.NE.U32.AND UP2, UPT, UR6, URZ, UPT ;  /* 0x000000ff0600728c */ /* 0x002fe4000bf45070 */
[----:B------:R-:W-:Y:S02]  /*3c90*/  ULEA UR6, UR37, UR8, 0x18 ;  /* 0x0000000825067291 */ /* 0x000fe4000f8ec0ff */
[----:B------:R-:W-:Y:S02]  /*3ca0*/  UISETP.NE.AND.EX UP2, UPT, UR7, URZ, UPT, UP2 ;  /* 0x000000ff0700728c */ /* 0x000fe4000bf45320 */
[----:B------:R-:W-:Y:S01]  /*3cb0*/  UIADD3 UR7, UPT, UPT, UR6, 0x80, URZ ;  /* 0x0000008006077890 */ /* 0x000fe2000fffe0ff */
[----:B------:R-:W1:Y:S01]  /*3cc0*/  LDC R18, c[0x0][0xb20] ;  /* 0x0002c800ff127b82 */ /* 0x000e620000000800 */
[----:B----4-:R-:W-:Y:S01]  /*3cd0*/  UISETP.NE.U32.AND UP3, UPT, UR4, URZ, UPT ;  /* 0x000000ff0400728c */ /* 0x010fe2000bf65070 */
[----:B--2---:R-:W-:Y:S01]  /*3ce0*/  ISETP.NE.AND P1, PT, R0, 0x1, PT ;  /* 0x000000010000780c */ /* 0x004fe20003f25270 */
[----:B------:R-:W-:-:S02]  /*3cf0*/  UPRMT UR37, UR37, 0x654, UR7 ;  /* 0x0000065425257896 */ /* 0x000fc40008000007 */
[----:B------:R-:W-:-:S03]  /*3d00*/  UISETP.NE.AND.EX UP3, UPT, UR5, URZ, UPT, UP3 ;  /* 0x000000ff0500728c */ /* 0x000fc6000bf65330 */
[----:B------:R-:W2:Y:S08]  /*3d10*/  LDC.64 R32, c[0x0][0x348] ;  /* 0x0000d200ff207b82 */ /* 0x000eb00000000a00 */
[----:B------:R-:W4:Y:S08]  /*3d20*/  LDC.64 R16, c[0x0][0xb10] ;  /* 0x0002c400ff107b82 */ /* 0x000f300000000a00 */
[----:B------:R-:W1:Y:S08]  /*3d30*/  LDC.64 R6, c[0x0][0xb18] ;  /* 0x0002c600ff067b82 */ /* 0x000e700000000a00 */
[----:B------:R-:W1:Y:S08]  /*3d40*/  LDC.64 R4, c[0x0][0xb28] ;  /* 0x0002ca00ff047b82 */ /* 0x000e700000000a00 */
[----:B---3--:R-:W1:Y:S02]  /*3d50*/  LDC R24, c[0x0][0x374] ;  /* 0x0000dd00ff187b82 */ /* 0x008e640000000800 */
.L_x_79:
[C---:B------:R-:W-:Y:S02]  /*3d60*/  LEA R0, R29.reuse, UR6, 0x3 ;  /* 0x000000061d007c11 */ /* 0x040fe4000f8e18ff */
[----:B------:R-:W-:Y:S02]  /*3d70*/  SHF.L.U32 R3, R28, 0x1f, RZ ;  /* 0x0000001f1c037819 */ /* 0x000fe400000006ff */
[----:B------:R-:W-:Y:S02]  /*3d80*/  LEA R20, R29, UR6, 0x4 ;  /* 0x000000061d147c11 */ /* 0x000fe4000f8e20ff */
[----:B---3--:R-:W3:Y:S02]  /*3d90*/  SYNCS.PHASECHK.TRANS64.TRYWAIT P0, [R0+URZ+0xa0], R3 ;  /* 0x0000a003000075a7 */ /* 0x008ee400080011ff */
[----:B---3--:R-:W-:Y:S05]  /*3da0*/  @!P0 BRA `(.L_x_72) ;  /* 0x0000003400908947 */ /* 0x008fea0003800000 */
.L_x_134:
[----:B------:R-:W-:Y:S01]  /*3db0*/  ISETP.GE.AND P0, PT, R72, 0x1, PT ;  /* 0x000000014800780c */ /* 0x000fe20003f06270 */
[----:B------:R-:W1:Y:S01]  /*3dc0*/  LDS.128 R20, [R20+0x130] ;  /* 0x0001300014147984 */ /* 0x000e620000000c00 */
[----:B------:R-:W-:Y:S01]  /*3dd0*/  ISETP.NE.U32.AND P4, PT, RZ, UR4, PT ;  /* 0x00000004ff007c0c */ /* 0x000fe2000bf85070 */
[----:B---3--:R-:W-:Y:S01]  /*3de0*/  VIADD R0, R0, 0xb0 ;  /* 0x000000b000007836 */ /* 0x008fe20000000000 */
[----:B------:R-:W-:Y:S02]  /*3df0*/  SHF.L.U32 R26, R30, 0x1f, RZ ;  /* 0x0000001f1e1a7819 */ /* 0x000fe400000006ff */
[----:B------:R-:W-:Y:S02]  /*3e00*/  ISETP.NE.AND.EX P4, PT, RZ, UR5, PT, P4 ;  /* 0x00000005ff007c0c */ /* 0x000fe4000bf85340 */
[----:B------:R-:W-:Y:S01]  /*3e10*/  PRMT R0, RZ, 0x654, R0 ;  /* 0x00000654ff007816 */ /* 0x000fe20000000000 */
[----:B------:R-:W-:Y:S01]  /*3e20*/  @!PT LDS RZ, [RZ] ;  /* 0x00000000fffff984 */ /* 0x000fe20000000800 */
[----:B------:R-:W-:Y:S01]  /*3e30*/  @!PT LDS RZ, [RZ] ;  /* 0x00000000fffff984 */ /* 0x000fe20000000800 */
[----:B------:R-:W-:Y:S01]  /*3e40*/  @!PT LDS RZ, [RZ] ;  /* 0x00000000fffff984 */ /* 0x000fe20000000800 */
[----:B------:R-:W-:Y:S01]  /*3e50*/  @!PT LDS RZ, [RZ] ;  /* 0x00000000fffff984 */ /* 0x000fe20000000800 */
[----:B------:R3:W-:Y:S06]  /*3e60*/  MEMBAR.ALL.CTA ;  /* 0x0000000000007992 */ /* 0x0007ec0000008000 */
[----:B---3--:R-:W3:Y:S02]  /*3e70*/  FENCE.VIEW.ASYNC.S ;  /* 0x00000000000073c6 */ /* 0x008ee40000000000 */
[----:B---3--:R3:W-:Y:S01]  /*3e80*/  SYNCS.ARRIVE.TRANS64.RED.A1T0 RZ, [R0+URZ], RZ ;  /* 0x000000ff00ff79a7 */ /* 0x0087e200081004ff */
[----:B-1----:R-:W-:Y:S11]  /*3e90*/  LOP3.LUT P3, RZ, R22, 0x1, RZ, 0xc0, !PT ;  /* 0x0000000116ff7812 */ /* 0x002ff6000786c0ff */
[----:B------:R-:W-:Y:S02]  /*3ea0*/  @!UPT UIADD3 URZ, UPT, UPT, URZ, URZ, URZ ;  /* 0x000000fffffff290 */ /* 0x000fe4000fffe0ff */
[----:B------:R-:W-:Y:S02]  /*3eb0*/  @P3 MOV R13, R20 ;  /* 0x00000014000d3202 */ /* 0x000fe40000000f00 */
[----:B------:R-:W-:Y:S01]  /*3ec0*/  @P3 LOP3.LUT R8, R21, 0xffff, RZ, 0xc0, !PT ;  /* 0x0000ffff15083812 */ /* 0x000fe200078ec0ff */
[----:B---3--:R-:W-:Y:S06]  /*3ed0*/  @!P0 BRA `(.L_x_73) ;  /* 0x0000000000a48947 */ /* 0x008fec0003800000 */
[----:B------:R-:W-:Y:S01]  /*3ee0*/  IMAD.HI.U32 R31, R24, R7, RZ ;  /* 0x00000007181f7227 */ /* 0x000fe200078e00ff */
[----:B------:R-:W-:Y:S02]  /*3ef0*/  ISETP.NE.AND P0, PT, R6, 0x1, PT ;  /* 0x000000010600780c */ /* 0x000fe40003f05270 */
[----:B------:R-:W-:Y:S01]  /*3f00*/  ISETP.NE.AND P2, PT, R72, 0x1, PT ;  /* 0x000000014800780c */ /* 0x000fe20003f45270 */
[----:B----4-:R-:W-:Y:S01]  /*3f10*/  IMAD.HI.U32 R34, R19, R16, RZ ;  /* 0x0000001013227227 */ /* 0x010fe200078e00ff */
[----:B------:R-:W-:Y:S02]  /*3f20*/  SHF.R.U32.HI R31, RZ, R18, R31 ;  /* 0x00000012ff1f7219 */ /* 0x000fe4000001161f */
[----:B------:R-:W-:Y:S01]  /*3f30*/  ISETP.NE.AND P5, PT, R2, 0x1, PT ;  /* 0x000000010200780c */ /* 0x000fe20003fa5270 */
[----:B------:R-:W-:Y:S01]  /*3f40*/  IMAD.HI.U32 R36, R13, R16, RZ ;  /* 0x000000100d247227 */ /* 0x000fe200078e00ff */
[----:B------:R-:W-:Y:S02]  /*3f50*/  SHF.R.U32.HI R34, RZ, R17, R34 ;  /* 0x00000011ff227219 */ /* 0x000fe40000011622 */
[----:B------:R-:W-:Y:S01]  /*3f60*/  SEL R3, R24, R31, !P0 ;  /* 0x0000001f18037207 */ /* 0x000fe20004000000 */
[C---:B------:R-:W-:Y:S01]  /*3f70*/  IMAD.HI.U32 R31, R8.reuse, R7, RZ ;  /* 0x00000007081f7227 */ /* 0x040fe200078e00ff */
[----:B------:R-:W-:Y:S02]  /*3f80*/  SEL R11, R19, R34, !P5 ;  /* 0x00000022130b7207 */ /* 0x000fe40006800000 */
[----:B------:R-:W-:Y:S01]  /*3f90*/  SHF.R.U32.HI R36, RZ, R17, R36 ;  /* 0x00000011ff247219 */ /* 0x000fe20000011624 */
[----:B------:R-:W-:Y:S01]  /*3fa0*/  IMAD.HI.U32 R38, R3, R4, RZ ;  /* 0x0000000403267227 */ /* 0x000fe200078e00ff */
[----:B------:R-:W-:Y:S03]  /*3fb0*/  SHF.R.U32.HI R31, RZ, R18, R31 ;  /* 0x00000012ff1f7219 */ /* 0x000fe6000001161f */
[----:B------:R-:W-:Y:S01]  /*3fc0*/  IMAD.HI.U32 R34, R11, R4, RZ ;  /* 0x000000040b227227 */ /* 0x000fe200078e00ff */
[----:B------:R-:W-:Y:S02]  /*3fd0*/  @P2 SHF.R.U32.HI R3, RZ, R5, R38 ;  /* 0x00000005ff032219 */ /* 0x000fe40000011626 */
[----:B------:R-:W-:Y:S02]  /*3fe0*/  SEL R9, R8, R31, !P0 ;  /* 0x0000001f08097207 */ /* 0x000fe40004000000 */
[----:B------:R-:W-:Y:S01]  /*3ff0*/  @P2 SHF.R.U32.HI R11, RZ, R5, R34 ;  /* 0x00000005ff0b2219 */ /* 0x000fe20000011622 */
[C---:B------:R-:W-:Y:S01]  /*4000*/  IMAD R10, R72.reuse, R3, RZ ;  /* 0x00000003480a7224 */ /* 0x040fe200078e02ff */
[----:B------:R-:W-:Y:S01]  /*4010*/  SEL R3, R13, R36, !P5 ;  /* 0x000000240d037207 */ /* 0x000fe20006800000 */
[C---:B------:R-:W-:Y:S03]  /*4020*/  IMAD.HI.U32 R14, R9.reuse, R4, RZ ;  /* 0x00000004090e7227 */ /* 0x040fe600078e00ff */
[----:B------:R-:W-:Y:S01]  /*4030*/  ISETP.GE.AND P0, PT, R9, R10, PT ;  /* 0x0000000a0900720c */ /* 0x000fe20003f06270 */
[C---:B------:R-:W-:Y:S01]  /*4040*/  IMAD R12, R72.reuse, R11, RZ ;  /* 0x0000000b480c7224 */ /* 0x040fe200078e02ff */
[-C--:B------:R-:W-:Y:S04]  /*4050*/  SHF.R.U32.HI R14, RZ, R5.reuse, R14 ;  /* 0x00000005ff0e7219 */ /* 0x080fe8000001160e */
[----:B------:R-:W-:Y:S02]  /*4060*/  ISETP.GE.OR P0, PT, R3, R12, P0 ;  /* 0x0000000c0300720c */ /* 0x000fe40000706670 */
[----:B------:R-:W-:Y:S05]  /*4070*/  SEL R15, R9, R14, !P2 ;  /* 0x0000000e090f7207 */ /* 0x000fea0005000000 */
[----:B------:R-:W-:Y:S04]  /*4080*/  IMAD.MOV R14, RZ, RZ, -R15 ;  /* 0x000000ffff0e7224 */ /* 0x000fe800078e0a0f */
[----:B------:R-:W-:Y:S02]  /*4090*/  IMAD R14, R72, R14, R9 ;  /* 0x0000000e480e7224 */ /* 0x000fe400078e0209 */
[C---:B------:R-:W-:Y:S05]  /*40a0*/  @!P0 IMAD.HI.U32 R10, R3.reuse, R4, RZ ;  /* 0x00000004030a8227 */ /* 0x040fea00078e00ff */
[----:B------:R-:W-:Y:S04]  /*40b0*/  @!P0 SHF.R.U32.HI R10, RZ, R5, R10 ;  /* 0x00000005ff0a8219 */ /* 0x000fe8000001160a */
[----:B------:R-:W-:Y:S01]  /*40c0*/  @!P0 SEL R0, R3, R10, !P2 ;  /* 0x0000000a03008207 */ /* 0x000fe20005000000 */
[----:B------:R-:W-:Y:S03]  /*40d0*/  IMAD.MOV R10, RZ, RZ, -R3 ;  /* 0x000000ffff0a7224 */ /* 0x000fe600078e0a03 */
[----:B------:R-:W-:Y:S01]  /*40e0*/  @!P0 IADD3 R15, PT, PT, R15, -R0, RZ ;  /* 0x800000000f0f8210 */ /* 0x000fe20007ffe0ff */
[----:B------:R-:W-:Y:S01]  /*40f0*/  @!P0 IMAD R0, R11, R14, R0 ;  /* 0x0000000e0b008224 */ /* 0x000fe200078e0200 */
[----:B------:R-:W-:Y:S01]  /*4100*/  IADD3 R11, PT, PT, -R9, RZ, RZ ;  /* 0x000000ff090b7210 */ /* 0x000fe20007ffe1ff */
[----:B------:R-:W-:Y:S02]  /*4110*/  IMAD R13, R2, R10, R13 ;  /* 0x0000000a020d7224 */ /* 0x000fe400078e020d */
[----:B------:R-:W-:Y:S02]  /*4120*/  @!P0 IMAD R9, R15, R72, R3 ;  /* 0x000000480f098224 */ /* 0x000fe400078e0203 */
[----:B------:R-:W-:Y:S02]  /*4130*/  @!P0 IMAD.MOV.U32 R3, RZ, RZ, R0 ;  /* 0x000000ffff038224 */ /* 0x000fe400078e0000 */
[----:B------:R-:W-:Y:S02]  /*4140*/  IMAD R8, R6, R11, R8 ;  /* 0x0000000b06087224 */ /* 0x000fe400078e0208 */
[----:B------:R-:W-:Y:S02]  /*4150*/  IMAD R13, R3, R2, R13 ;  /* 0x00000002030d7224 */ /* 0x000fe400078e020d */
[----:B------:R-:W-:Y:S02]  /*4160*/  IMAD R8, R9, R6, R8 ;  /* 0x0000000609087224 */ /* 0x000fe400078e0208 */
.L_x_73:
[----:B------:R-:W-:Y:S05]  /*4170*/  BRA.U UP1, `(.L_x_74) ;  /* 0x0000000101107547 */ /* 0x000fea000b800000 */
[----:B------:R-:W-:Y:S04]  /*4180*/  MOV R0, UR13 ;  /* 0x0000000d00007c02 */ /* 0x000fe80008000f00 */
[----:B------:R-:W-:Y:S04]  /*4190*/  SHF.L.U32 R3, R0, 0x1f, RZ ;  /* 0x0000001f00037819 */ /* 0x000fe800000006ff */
[----:B------:R-:W1:Y:S02]  /*41a0*/  SYNCS.PHASECHK.TRANS64.TRYWAIT P0, [UR6+0x98], R3 ;  /* 0x00009803ff0075a7 */ /* 0x000e640008001106 */
[----:B-1----:R-:W-:Y:S05]  /*41b0*/  @!P0 BRA `(.L_x_75) ;  /* 0x0000003000a08947 */ /* 0x002fea0003800000 */
.L_x_74:
[----:B------:R-:W-:Y:S05]  /*41c0*/  BRA.U !UP3, `(.L_x_76) ;  /* 0x000000010b347547 */ /* 0x000fea000b800000 */
[----:B------:R-:W-:Y:S01]  /*41d0*/  UPLOP3.LUT UP0, UPT, UPT, UPT, UP2, 0x80, 0x8 ;  /* 0x000000000008789c */ /* 0x000fe20003f0f020 */
[----:B-1----:R-:W-:Y:S02]  /*41e0*/  HFMA2 R0, -RZ, RZ, 0, 5.9604644775390625e-08 ;  /* 0x00000001ff007431 */ /* 0x002fe400000001ff */
[----:B------:R-:W-:Y:S03]  /*41f0*/  IMAD.MOV.U32 R164, RZ, RZ, 0x1 ;  /* 0x00000001ffa47424 */ /* 0x000fe600078e00ff */
[----:B------:R-:W-:Y:S05]  /*4200*/  PLOP3.LUT P0, PT, PT, PT, UP0, 0x80, 0x8 ;  /* 0x000000000008781c */ /* 0x000fea0003f0f008 */
[----:B------:R-:W1:Y:S01]  /*4210*/  @UP0 LDCU.64 UR8, c[0x0][0x888] ;  /* 0x00011100ff0807ac */ /* 0x000e620008000a00 */
[----:B------:R-:W-:Y:S07]  /*4220*/  @UP0 UIMAD UR7, UR36, UR4, URZ ;  /* 0x00000004240702a4 */ /* 0x000fee000f8e02ff */
[----:B------:R-:W-:Y:S01]  /*4230*/  @!P0 PRMT R164, R0, 0x7610, R164 ;  /* 0x0000761000a48816 */ /* 0x000fe200000000a4 */
[----:B-1----:R-:W-:Y:S03]  /*4240*/  @UP0 UIMAD.WIDE UR8, UR7, 0x4, UR8 ;  /* 0x00000004070808a5 */ /* 0x002fe6000f8e0208 */
[----:B------:R-:W1:Y:S03]  /*4250*/  @!UP0 LDCU UR7, c[0x0][0x880] ;  /* 0x00011000ff0787ac */ /* 0x000e660008000800 */
[----:B------:R-:W-:Y:S01]  /*4260*/  IMAD.U32 R10, RZ, RZ, UR8 ;  /* 0x00000008ff0a7e24 */ /* 0x000fe2000f8e00ff */
[----:B------:R-:W-:Y:S05]  /*4270*/  MOV R11, UR9 ;  /* 0x00000009000b7c02 */ /* 0x000fea0008000f00 */
[----:B-----5:R3:W5:Y:S02]  /*4280*/  @P0 LDG.E R81, desc[UR40][R10.64] ;  /* 0x000000280a510981 */ /* 0x020764000c1e1900 */
[----:B-1-3--:R-:W-:Y:S07]  /*4290*/  @!P0 IMAD.U32 R81, RZ, RZ, UR7 ;  /* 0x00000007ff518e24 */ /* 0x00afee000f8e00ff */
.L_x_76:
[----:B-----5:R-:W-:Y:S01]  /*42a0*/  @!P4 FSETP.EQ.AND P5, PT, R81, RZ, PT ;  /* 0x000000ff5100c20b */ /* 0x020fe20003fa2000 */
[----:B------:R-:W-:Y:S01]  /*42b0*/  @!UPT UIADD3 URZ, UPT, UPT, URZ, URZ, URZ ;  /* 0x000000fffffff290 */ /* 0x000fe2000fffe0ff */
[----:B------:R-:W-:Y:S11]  /*42c0*/  @!P4 BRA `(.L_x_77) ;  /* 0x000000000014c947 */ /* 0x000ff60003800000 */
[----:B------:R-:W-:Y:S02]  /*42d0*/  LOP3.LUT P0, RZ, R164, 0xff, RZ, 0xc0, !PT ;  /* 0x000000ffa4ff7812 */ /* 0x000fe4000780c0ff */
[----:B------:R-:W-:Y:S04]  /*42e0*/  PLOP3.LUT P5, PT, PT, PT, UP0, 0x80, 0x8 ;  /* 0x000000000008781c */ /* 0x000fe80003faf008 */
[----:B------:R-:W-:Y:S07]  /*42f0*/  PLOP3.LUT P5, PT, P5, PT, PT, 0x8, 0x80 ;  /* 0x000000000080781c */ /* 0x000fee0002fae170 */
[----:B------:R-:W-:Y:S11]  /*4300*/  @P0 FSETP.EQ.AND P5, PT, R81, RZ, PT ;  /* 0x000000ff5100020b */ /* 0x000ff60003fa2000 */
[----:B------:R-:W-:Y:S02]  /*4310*/  @!UPT UIADD3 URZ, UPT, UPT, URZ, URZ, URZ ;  /* 0x000000fffffff290 */ /* 0x000fe4000fffe0ff */
.L_x_77:
[----:B------:R-:W3:Y:S01]  /*4320*/  SYNCS.PHASECHK.TRANS64.TRYWAIT P4, [UR6+0x88], R26 ;  /* 0x0000881aff0075a7 */ /* 0x000ee20008081106 */
[----:B------:R-:W-:Y:S01]  /*4330*/  @P3 SHF.R.U32.HI R27, RZ, 0x10, R21 ;  /* 0x00000010ff1b3819 */ /* 0x000fe20000011615 */
[----:B------:R-:W-:Y:S01]  /*4340*/  VIADD R29, R29, 0x1 ;  /* 0x000000011d1d7836 */ /* 0x000fe20000000000 */
[----:B------:R-:W5:Y:S08]  /*4350*/  LDC.64 R14, c[0x0][0xb10] ;  /* 0x0002c400ff0e7b82 */ /* 0x000f700000000a00 */
[----:B------:R-:W2:Y:S08]  /*4360*/  LDC.64 R10, c[0x0][0xb18] ;  /* 0x0002c600ff0a7b82 */ /* 0x000eb00000000a00 */
[----:B-1----:R-:W1:Y:S08]  /*4370*/  @!P1 LDC R0, c[0x0][0xb20] ;  /* 0x0002c800ff009b82 */ /* 0x002e700000000800 */
[----:B------:R-:W4:Y:S01]  /*4380*/  @!P1 LDC R3, c[0x0][0xb0c] ;  /* 0x0002c300ff039b82 */ /* 0x000f220000000800 */
[----:B-----5:R-:W-:Y:S05]  /*4390*/  @!P1 IMAD.HI.U32 R14, R13, R14, RZ ;  /* 0x0000000e0d0e9227 */ /* 0x020fea00078e00ff */
[----:B------:R-:W-:Y:S01]  /*43a0*/  @!P1 SHF.R.U32.HI R14, RZ, R15, R14 ;  /* 0x0000000fff0e9219 */ /* 0x000fe2000001160e */
[----:B--2---:R-:W-:Y:S01]  /*43b0*/  @!P1 IMAD.HI.U32 R11, R8, R11, RZ ;  /* 0x0000000b080b9227 */ /* 0x004fe200078e00ff */
[----:B------:R-:W-:Y:S04]  /*43c0*/  @!P1 ISETP.NE.AND P0, PT, R10, 0x1, PT ;  /* 0x000000010a00980c */ /* 0x000fe80003f05270 */
[----:B-1----:R-:W-:Y:S02]  /*43d0*/  @!P1 SHF.R.U32.HI R9, RZ, R0, R11 ;  /* 0x00000000ff099219 */ /* 0x002fe4000001160b */
[----:B----4-:R-:W-:Y:S02]  /*43e0*/  @!P1 ISETP.NE.AND P2, PT, R3, 0x1, PT ;  /* 0x000000010300980c */ /* 0x010fe40003f45270 */
[----:B------:R-:W-:Y:S02]  /*43f0*/  @!P1 SEL R9, R8, R9, !P0 ;  /* 0x0000000908099207 */ /* 0x000fe40004000000 */
[----:B------:R-:W-:Y:S02]  /*4400*/  ELECT P0, URZ, PT ;  /* 0x0000000000ff782f */ /* 0x000fe40003800000 */
[----:B------:R-:W-:Y:S05]  /*4410*/  @!P1 SEL R14, R13, R14, !P2 ;  /* 0x0000000e0d0e9207 */ /* 0x000fea0005000000 */
[----:B------:R-:W-:Y:S02]  /*4420*/  @!P1 IMAD.IADD R0, R9, 0x1, -R14 ;  /* 0x0000000109009824 */ /* 0x000fe400078e0a0e */
[----:B------:R-:W-:Y:S02]  /*4430*/  @!P1 IMAD.IADD R9, R14, 0x1, -R9 ;  /* 0x000000010e099824 */ /* 0x000fe400078e0a09 */
[----:B------:R-:W-:Y:S02]  /*4440*/  @!P1 IMAD R13, R0, R3, R13 ;  /* 0x00000003000d9224 */ /* 0x000fe400078e020d */
[----:B------:R-:W-:Y:S01]  /*4450*/  @!P1 IMAD R8, R9, R10, R8 ;  /* 0x0000000a09089224 */ /* 0x000fe200078e0208 */
[----:B---3--:R-:W-:Y:S06]  /*4460*/  @!P4 BRA `(.L_x_78) ;  /* 0x00000030000cc947 */ /* 0x008fec0003800000 */
.L_x_137:
[----:B------:R-:W-:Y:S01]  /*4470*/  PLOP3.LUT P5, PT, P5, P0, PT, 0xf2, 0x2f ;  /* 0x00000000002f781c */ /* 0x000fe20002fa1e72 */
[----:B------:R-:W-:Y:S01]  /*4480*/  UMOV UR14, 0x0 ;  /* 0x00000000000e7882 */ /* 0x000fe20000000000 */
[----:B------:R-:W-:Y:S01]  /*4490*/  LOP3.LUT R30, R30, 0x1, RZ, 0x3c, !PT ;  /* 0x000000011e1e7812 */ /* 0x000fe200078e3cff */
[----:B------:R-:W-:Y:S01]  /*44a0*/  UMOV UR15, 0x10000000 ;  /* 0x10000000000f7882 */ /* 0x000fe20000000000 */
[----:B------:R-:W-:Y:S01]  /*44b0*/  UMOV UR12, UR36 ;  /* 0x00000024000c7c82 */ /* 0x000fe20008000000 */
[----:B------:R-:W-:Y:S08]  /*44c0*/  @P3 R2UR UR36, R27 ;  /* 0x000000001b2432ca */ /* 0x000ff000000e0000 */
[----:B-1----:R-:W-:Y:S01]  /*44d0*/  @!P5 IADD3 R3, P0, PT, R32, 0x580, RZ ;  /* 0x000005802003d810 */ /* 0x002fe20007f1e0ff */
[----:B------:R-:W-:Y:S01]  /*44e0*/  @!P5 IMAD.SHL.U32 R155, R155, 0x40, RZ ;  /* 0x000000409b9bd824 */ /* 0x000fe200078e00ff */
[----:B------:R-:W-:Y:S01]  /*44f0*/  VOTEU.ALL UP1, P5 ;  /* 0x0000000000ff7886 */ /* 0x000fe20002820000 */
[----:B------:R-:W-:Y:S01]  /*4500*/  @!P5 IMAD.SHL.U32 R165, R165, 0x80, RZ ;  /* 0x00000080a5a5d824 */ /* 0x000fe200078e00ff */
[----:B------:R-:W-:Y:S01]  /*4510*/  @!P5 R2UR UR8, R3 ;  /* 0x000000000308d2ca */ /* 0x000fe200000e0000 */
[----:B------:R-:W-:Y:S01]  /*4520*/  @!P5 IMAD.X R0, RZ, RZ, R33, P0 ;  /* 0x000000ffff00d224 */ /* 0x000fe200000e0621 */
[----:B------:R-:W-:Y:S01]  /*4530*/  @!P5 R2UR UR10, R155 ;  /* 0x000000009b0ad2ca */ /* 0x000fe200000e0000 */
[----:B------:R-:W-:Y:S01]  /*4540*/  @!UP1 UIADD3 UR9, UPT, UPT, UR6, 0x80, URZ ;  /* 0x0000008006099890 */ /* 0x000fe2000fffe0ff */
[----:B------:R-:W-:Y:S01]  /*4550*/  @!P5 R2UR UR11, R165 ;  /* 0x00000000a50bd2ca */ /* 0x000fe200000e0000 */
[----:B------:R-:W-:Y:S01]  /*4560*/  IMAD.IADD R155, R8, 0x1, R143 ;  /* 0x00000001089b7824 */ /* 0x000fe200078e028f */
[----:B------:R-:W-:Y:S01]  /*4570*/  @!P5 R2UR UR7, R0 ;  /* 0x000000000007d2ca */ /* 0x000fe200000e0000 */
[----:B------:R-:W-:Y:S01]  /*4580*/  IMAD.IADD R165, R13, 0x1, R154 ;  /* 0x000000010da57824 */ /* 0x000fe200078e029a */
[C---:B------:R-:W-:Y:S04]  /*4590*/  ISETP.NE.AND P0, PT, R29.reuse, 0x2, PT ;  /* 0x000000021d00780c */ /* 0x040fe80003f05270 */
[----:B------:R-:W-:Y:S01]  /*45a0*/  SEL R3, RZ, 0x1, P0 ;  /* 0x00000001ff037807 */ /* 0x000fe20000000000 */
[----:B------:R-:W-:Y:S01]  /*45b0*/  IMAD.U32 R10, RZ, RZ, UR8 ;  /* 0x00000008ff0a7e24 */ /* 0x000fe2000f8e00ff */
[----:B------:R-:W-:Y:S01]  /*45c0*/  @!UP1 UIADD3 UR8, UPT, UPT, UR6, 0x200, URZ ;  /* 0x0000020006089890 */ /* 0x000fe2000fffe0ff */
[----:B------:R-:W-:Y:S01]  /*45d0*/  SEL R29, R29, RZ, P0 ;  /* 0x000000ff1d1d7207 */ /* 0x000fe20000000000 */
[----:B------:R-:W-:Y:S01]  /*45e0*/  VOTEU.ALL UP1, P5 ;  /* 0x0000000000ff7886 */ /* 0x000fe20002820000 */
[----:B------:R-:W-:Y:S02]  /*45f0*/  LOP3.LUT R28, R28, R3, RZ, 0x3c, !PT ;  /* 0x000000031c1c7212 */ /* 0x000fe400078e3cff */
[----:B------:R-:W-:Y:S01]  /*4600*/  IMAD.U32 R11, RZ, RZ, UR7 ;  /* 0x00000007ff0b7e24 */ /* 0x000fe2000f8e00ff */
[----:B------:R-:W-:Y:S04]  /*4610*/  @!P5 R2UR UR16, R10 ;  /* 0x000000000a10d2ca */ /* 0x000fe800000e0000 */
[----:B------:R-:W-:Y:S11]  /*4620*/  @!P5 R2UR UR17, R11 ;  /* 0x000000000b11d2ca */ /* 0x000ff600000e0000 */
[----:B------:R-:W-:Y:S02]  /*4630*/  @!UPT UIADD3 URZ, UPT, UPT, URZ, URZ, URZ ;  /* 0x000000fffffff290 */ /* 0x000fe4000fffe0ff */
[----:B------:R3:W-:Y:S01]  /*4640*/  @!UP1 UTMALDG.3D [UR8], [UR16], desc[UR14] ;  /* 0x00000e08100095b4 */ /* 0x0007e20008011000 */
[----:B------:R3:W-:Y:S01]  /*4650*/  @!P5 SYNCS.ARRIVE.TRANS64.RED.A0TR RZ, [UR6+0x80], R25 ;  /* 0x00008019ffffd9a7 */ /* 0x0007e20008300406 */
[----:B------:R-:W-:Y:S01]  /*4660*/  UPLOP3.LUT UP1, UPT, UPT, UPT, UPT, 0x80, 0x8 ;  /* 0x000000000008789c */ /* 0x000fe20003f2f070 */
[----:B------:R-:W-:Y:S01]  /*4670*/  SYNCS.ARRIVE.TRANS64.RED.A1T0 RZ, [UR37], RZ ;  /* 0x000000ffffff79a7 */ /* 0x000fe20008100425 */
[----:B------:R-:W-:Y:S09]  /*4680*/  @P3 BRA `(.L_x_79) ;  /* 0xfffffff400b43947 */ /* 0x000ff2000383ffff */
[----:B------:R-:W-:Y:S07]  /*4690*/  MOV R0, UR6 ;  /* 0x0000000600007c02 */ /* 0x000fee0008000f00 */
.L_x_80:
[----:B-1----:R-:W-:-:S04]  /*46a0*/  SHF.L.U32 R3, R30, 0x1f, RZ ;  /* 0x0000001f1e037819 */ /* 0x002fc800000006ff */
[----:B------:R1:W2:Y:S03]  /*46b0*/  SYNCS.PHASECHK.TRANS64.TRYWAIT P0, [R0+URZ+0x88], R3 ;  /* 0x00008803000075a7 */ /* 0x0002a600080011ff */
[----:B--2---:R-:W-:Y:S05]  /*46c0*/  @!P0 NANOSLEEP.SYNCS 0x989680 ;  /* 0x009896800000895d */ /* 0x004fea0003900000 */
[----:B------:R-:W2:Y:S02]  /*46d0*/  @!P0 SYNCS.PHASECHK.TRANS64 P0, [R0+URZ+0x88], R3 ;  /* 0x00008803000085a7 */ /* 0x000ea400080010ff */
[----:B--23--:R-:W-:Y:S05]  /*46e0*/  @P0 EXIT ;  /* 0x000000000000094d */ /* 0x00cfea0003800000 */
[----:B------:R-:W-:Y:S05]  /*46f0*/  BRA `(.L_x_80) ;  /* 0xfffffffc00e87947 */ /* 0x000fea000383ffff */
.L_x_71:
[----:B------:R-:W-:-:S06]  /*4700*/  UISETP.GE.AND UP1, UPT, UR8, 0x4, UPT ;  /* 0x000000040800788c */ /* 0x000fcc000bf26270 */
[----:B------:R-:W-:-:S13]  /*4710*/  PLOP3.LUT P0, PT, PT, PT, UP1, 0x80, 0x8 ;  /* 0x000000000008781c */ /* 0x000fda0003f0f018 */
[----:B------:R-:W-:Y:S05]  /*4720*/  @!P0 EXIT ;  /* 0x000000000000894d */ /* 0x000fea0003800000 */
[----:B------:R-:W-:Y:S01]  /*4730*/  BAR.SYNC.DEFER_BLOCKING 0x6, 0xa0 ;  /* 0x0182800000007b1d */ /* 0x000fe20000010000 */
[C---:B------:R-:W-:Y:S02]  /*4740*/  IMAD.SHL.U32 R3, R166.reuse, 0x40, RZ ;  /* 0x00000040a6037824 */ /* 0x040fe400078e00ff */
[----:B------:R-:W-:Y:S02]  /*4750*/  HFMA2 R76, -RZ, RZ, 0, 0 ;  /* 0x00000000ff4c7431 */ /* 0x000fe400000001ff */
[C---:B------:R-:W-:Y:S01]  /*4760*/  IMAD.SHL.U32 R168, R166.reuse, 0x8, RZ ;  /* 0x00000008a6a87824 */ /* 0x040fe200078e00ff */
[----:B------:R-:W-:Y:S01]  /*4770*/  CS2R R174, SRZ ;  /* 0x0000000000ae7805 */ /* 0x000fe2000001ff00 */
[----:B------:R-:W-:Y:S01]  /*4780*/  IMAD.U32 R79, R166, 0x10000, RZ ;  /* 0x00010000a64f7824 */ /* 0x000fe200078e00ff */
[----:B------:R-:W-:Y:S01]  /*4790*/  UMOV UR43, 0x400 ;  /* 0x00000400002b7882 */ /* 0x000fe20000000000 */
[----:B------:R-:W-:Y:S01]  /*47a0*/  LOP3.LUT R5, R3, 0x180, RZ, 0xc0, !PT ;  /* 0x0000018003057812 */ /* 0x000fe200078ec0ff */
[----:B------:R-:W-:Y:S01]  /*47b0*/  ULEA UR43, UR37, UR43, 0x18 ;  /* 0x0000002b252b7291 */ /* 0x000fe2000f8ec0ff */
[----:B------:R-:W1:Y:S01]  /*47c0*/  LDC R167, c[0x0][0x370] ;  /* 0x0000dc00ffa77b82 */ /* 0x000e620000000800 */
[----:B------:R-:W-:Y:S01]  /*47d0*/  LOP3.LUT R79, R79, 0x600000, RZ, 0xc0, !PT ;  /* 0x006000004f4f7812 */ /* 0x000fe200078ec0ff */
[----:B------:R-:W-:Y:S01]  /*47e0*/  IMAD.MOV.U32 R181, RZ, RZ, RZ ;  /* 0x000000ffffb57224 */ /* 0x000fe200078e00ff */
[----:B------:R-:W-:Y:S01]  /*47f0*/  LOP3.LUT R168, R5, 0x30, R168, 0xf8, !PT ;  /* 0x0000003005a87812 */ /* 0x000fe200078ef8a8 */
[----:B------:R-:W-:Y:S01]  /*4800*/  UIADD3 UR4, UPT, UPT, UR43, 0x2200, URZ ;  /* 0x000022002b047890 */ /* 0x000fe2000fffe0ff */
[----:B------:R-:W-:Y:S01]  /*4810*/  IMAD.MOV.U32 R173, RZ, RZ, RZ ;  /* 0x000000ffffad7224 */ /* 0x000fe200078e00ff */
[----:B------:R-:W2:Y:S01]  /*4820*/  LDCU.64 UR46, c[0x0][0x348] ;  /* 0x00006900ff2e77ac */ /* 0x000ea20008000a00 */
[----:B------:R-:W-:Y:S01]  /*4830*/  LOP3.LUT R168, R168, 0x1e40, R3, 0xf8, !PT ;  /* 0x00001e40a8a87812 */ /* 0x000fe200078ef803 */
[----:B------:R-:W4:Y:S01]  /*4840*/  LDC R74, c[0x0][0xb0c] ;  /* 0x0002c300ff4a7b82 */ /* 0x000f220000000800 */
[----:B------:R-:W-:Y:S01]  /*4850*/  IMAD.SHL.U32 R3, R166, 0x10, RZ ;  /* 0x00000010a6037824 */ /* 0x000fe200078e00ff */
[----:B------:R-:W-:Y:S01]  /*4860*/  MOV R179, UR4 ;  /* 0x0000000400b37c02 */ /* 0x000fe20008000f00 */
[----:B------:R-:W1:Y:S03]  /*4870*/  LDCU.64 UR38, c[0x0][0x888] ;  /* 0x00011100ff2677ac */ /* 0x000e660008000a00 */
[C---:B------:R-:W-:Y:S01]  /*4880*/  LOP3.LUT R5, R3.reuse, 0x20, RZ, 0xc0, !PT ;  /* 0x0000002003057812 */ /* 0x040fe200078ec0ff */
[----:B------:R-:W3:Y:S01]  /*4890*/  LDS R0, [UR43+0x150] ;  /* 0x0001502bff007984 */ /* 0x000ee20008000800 */
[----:B------:R-:W1:Y:S01]  /*48a0*/  LDC R170, c[0x0][0xb20] ;  /* 0x0002c800ffaa7b82 */ /* 0x000e620000000800 */
[----:B------:R-:W-:Y:S01]  /*48b0*/  LOP3.LUT R3, R3, 0x40, RZ, 0xc0, !PT ;  /* 0x0000004003037812 */ /* 0x000fe200078ec0ff */
[----:B------:R-:W-:-:S06]  /*48c0*/  UIADD3 UR42, UPT, UPT, UR43, 0x200, URZ ;  /* 0x000002002b2a7890 */ /* 0x000fcc000fffe0ff */
[----:B------:R-:W1:Y:S08]  /*48d0*/  LDC R73, c[0x0][0xb30] ;  /* 0x0002cc00ff497b82 */ /* 0x000e700000000800 */
[----:B------:R-:W1:Y:S08]  /*48e0*/  LDC.64 R152, c[0x0][0xb10] ;  /* 0x0002c400ff987b82 */ /* 0x000e700000000a00 */
[----:B------:R-:W1:Y:S08]  /*48f0*/  LDC.64 R70, c[0x0][0xb18] ;  /* 0x0002c600ff467b82 */ /* 0x000e700000000a00 */
[----:B------:R-:W1:Y:S01]  /*4900*/  LDC.64 R148, c[0x0][0x888] ;  /* 0x00022200ff947b82 */ /* 0x000e620000000a00 */
[----:B---3--:R-:W-:-:S07]  /*4910*/  IMAD.IADD R79, R0, 0x1, R79 ;  /* 0x00000001004f7824 */ /* 0x008fce00078e024f */
[----:B------:R-:W3:Y:S01]  /*4920*/  LDC.64 R68, c[0x0][0xb28] ;  /* 0x0002ca00ff447b82 */ /* 0x000ee20000000a00 */
[----:B------:R-:W-:-:S05]  /*4930*/  VIADD R0, R168, UR43 ;  /* 0x0000002ba8007c36 */ /* 0x000fca0008000000 */
[--C-:B------:R-:W-:Y:S02]  /*4940*/  IADD3 R178, PT, PT, -R5, 0x200, R0.reuse ;  /* 0x0000020005b27810 */ /* 0x100fe40007ffe100 */
[----:B------:R-:W1:Y:S01]  /*4950*/  LDC.64 R150, c[0x0][0x890] ;  /* 0x00022400ff967b82 */ /* 0x000e620000000a00 */
[----:B------:R-:W-:Y:S02]  /*4960*/  IADD3 R177, PT, PT, -R3, 0x200, R0 ;  /* 0x0000020003b17810 */ /* 0x000fe40007ffe100 */
[----:B------:R-:W-:-:S05]  /*4970*/  IMAD.IADD R176, R178, 0x1, -R3 ;  /* 0x00000001b2b07824 */ /* 0x000fca00078e0a03 */
[----:B------:R-:W1:Y:S08]  /*4980*/  LDC.64 R146, c[0x0][0x8b0] ;  /* 0x00022c00ff927b82 */ /* 0x000e700000000a00 */
[----:B------:R-:W1:Y:S08]  /*4990*/  LDC.64 R144, c[0x0][0x8a8] ;  /* 0x00022a00ff907b82 */ /* 0x000e700000000a00 */
[----:B--2-4-:R-:W1:Y:S02]  /*49a0*/  LDC R172, c[0x0][0x374] ;  /* 0x0000dd00ffac7b82 */ /* 0x014e640000000800 */
.L_x_98:
[C---:B------:R-:W-:Y:S02]  /*49b0*/  LEA R0, R181.reuse, UR43, 0x3 ;  /* 0x0000002bb5007c11 */ /* 0x040fe4000f8e18ff */
[----:B------:R-:W-:Y:S02]  /*49c0*/  SHF.L.U32 R3, R174, 0x1f, RZ ;  /* 0x0000001fae037819 */ /* 0x000fe400000006ff */
[----:B------:R-:W-:Y:S02]  /*49d0*/  LEA R16, R181, UR43, 0x4 ;  /* 0x0000002bb5107c11 */ /* 0x000fe4000f8e20ff */
[----:B--2---:R-:W2:Y:S02]  /*49e0*/  SYNCS.PHASECHK.TRANS64.TRYWAIT P0, [R0+URZ+0xa0], R3 ;  /* 0x0000a003000075a7 */ /* 0x004ea400080011ff */
[----:B-12---:R-:W-:Y:S05]  /*49f0*/  @!P0 BRA `(.L_x_81) ;  /* 0x0000002800c08947 */ /* 0x006fea0003800000 */
.L_x_138:
[----:B------:R-:W4:Y:S01]  /*4a00*/  LDC.64 R12, c[0x0][0xb10] ;  /* 0x0002c400ff0c7b82 */ /* 0x000f220000000a00 */
[----:B------:R-:W3:Y:S01]  /*4a10*/  LDS.128 R16, [R16+0x130] ;  /* 0x0001300010107984 */ /* 0x000ee20000000c00 */
[----:B-1----:R-:W-:Y:S01]  /*4a20*/  ISETP.NE.AND P1, PT, R73, 0x1, PT ;  /* 0x000000014900780c */ /* 0x002fe20003f25270 */
[----:B--2---:R-:W-:Y:S01]  /*4a30*/  VIADD R0, R0, 0xb0 ;  /* 0x000000b000007836 */ /* 0x004fe20000000000 */
[----:B------:R-:W-:Y:S04]  /*4a40*/  ISETP.GE.AND P0, PT, R72, 0x1, PT ;  /* 0x000000014800780c */ /* 0x000fe80003f06270 */
[----:B------:R-:W1:Y:S01]  /*4a50*/  LDC.64 R10, c[0x0][0xb18] ;  /* 0x0002c600ff0a7b82 */ /* 0x000e620000000a00 */
[----:B------:R-:W-:Y:S01]  /*4a60*/  PRMT R0, RZ, 0x654, R0 ;  /* 0x00000654ff007816 */ /* 0x000fe20000000000 */
[----:B------:R-:W-:Y:S01]  /*4a70*/  @!PT LDS RZ, [RZ] ;  /* 0x00000000fffff984 */ /* 0x000fe20000000800 */
[----:B------:R-:W-:Y:S01]  /*4a80*/  @!PT LDS RZ, [RZ] ;  /* 0x00000000fffff984 */ /* 0x000fe20000000800 */
[----:B------:R-:W-:Y:S01]  /*4a90*/  @!PT LDS RZ, [RZ] ;  /* 0x00000000fffff984 */ /* 0x000fe20000000800 */
[----:B------:R-:W-:Y:S01]  /*4aa0*/  @!PT LDS RZ, [RZ] ;  /* 0x00000000fffff984 */ /* 0x000fe20000000800 */
[----:B------:R2:W-:Y:S06]  /*4ab0*/  MEMBAR.ALL.CTA ;  /* 0x0000000000007992 */ /* 0x0005ec0000008000 */
[----:B--2---:R-:W2:Y:S01]  /*4ac0*/  FENCE.VIEW.ASYNC.S ;  /* 0x00000000000073c6 */ /* 0x004ea20000000000 */
[----:B------:R-:W1:Y:S08]  /*4ad0*/  @!P1 LDC R14, c[0x0][0xb20] ;  /* 0x0002c800ff0e9b82 */ /* 0x000e700000000800 */
[----:B------:R-:W1:Y:S01]  /*4ae0*/  @!P1 LDC R9, c[0x0][0xb0c] ;  /* 0x0002c300ff099b82 */ /* 0x000e620000000800 */
[----:B--2---:R2:W-:Y:S01]  /*4af0*/  SYNCS.ARRIVE.TRANS64.RED.A1T0 RZ, [R0+URZ], RZ ;  /* 0x000000ff00ff79a7 */ /* 0x0045e200081004ff */
[----:B---3--:R-:W-:Y:S04]  /*4b00*/  LOP3.LUT P4, RZ, R18, 0x1, RZ, 0xc0, !PT ;  /* 0x0000000112ff7812 */ /* 0x008fe8000788c0ff */
[----:B------:R-:W-:Y:S09]  /*4b10*/  P2R R180, PR, RZ, 0x10 ;  /* 0x00000010ffb47803 */ /* 0x000ff20000000000 */
[----:B------:R-:W-:Y:S02]  /*4b20*/  @P4 MOV R77, R16 ;  /* 0x00000010004d4202 */ /* 0x000fe40000000f00 */
[----:B------:R-:W-:Y:S01]  /*4b30*/  @P4 LOP3.LUT R75, R17, 0xffff, RZ, 0xc0, !PT ;  /* 0x0000ffff114b4812 */ /* 0x000fe200078ec0ff */
[----:B--2-4-:R-:W-:Y:S06]  /*4b40*/  @!P0 BRA `(.L_x_82) ;  /* 0x0000000000a48947 */ /* 0x014fec0003800000 */
[----:B------:R-:W-:Y:S01]  /*4b50*/  IMAD.HI.U32 R21, R172, R71, RZ ;  /* 0x00000047ac157227 */ /* 0x000fe200078e00ff */
[----:B------:R-:W-:Y:S02]  /*4b60*/  ISETP.NE.AND P0, PT, R70, 0x1, PT ;  /* 0x000000014600780c */ /* 0x000fe40003f05270 */
[----:B------:R-:W-:Y:S01]  /*4b70*/  ISETP.NE.AND P2, PT, R72, 0x1, PT ;  /* 0x000000014800780c */ /* 0x000fe20003f45270 */
[----:B------:R-:W-:Y:S01]  /*4b80*/  IMAD.HI.U32 R20, R167, R152, RZ ;  /* 0x00000098a7147227 */ /* 0x000fe200078e00ff */
[----:B------:R-:W-:Y:S02]  /*4b90*/  SHF.R.U32.HI R21, RZ, R170, R21 ;  /* 0x000000aaff157219 */ /* 0x000fe40000011615 */
[----:B------:R-:W-:Y:S01]  /*4ba0*/  ISETP.NE.AND P3, PT, R74, 0x1, PT ;  /* 0x000000014a00780c */ /* 0x000fe20003f65270 */
[----:B------:R-:W-:Y:S01]  /*4bb0*/  IMAD.HI.U32 R24, R77, R152, RZ ;  /* 0x000000984d187227 */ /* 0x000fe200078e00ff */
[----:B------:R-:W-:Y:S02]  /*4bc0*/  SHF.R.U32.HI R20, RZ, R153, R20 ;  /* 0x00000099ff147219 */ /* 0x000fe40000011614 */
[----:B------:R-:W-:Y:S01]  /*4bd0*/  SEL R3, R172, R21, !P0 ;  /* 0x00000015ac037207 */ /* 0x000fe20004000000 */
[----:B------:R-:W-:Y:S01]  /*4be0*/  IMAD.HI.U32 R21, R75, R71, RZ ;  /* 0x000000474b157227 */ /* 0x000fe200078e00ff */
[----:B------:R-:W-:Y:S02]  /*4bf0*/  SEL R7, R167, R20, !P3 ;  /* 0x00000014a7077207 */ /* 0x000fe40005800000 */
[----:B------:R-:W-:Y:S01]  /*4c00*/  SHF.R.U32.HI R24, RZ, R153, R24 ;  /* 0x00000099ff187219 */ /* 0x000fe20000011618 */
[-C--:B------:R-:W-:Y:S04]  /*4c10*/  IMAD.HI.U32 R20, R3, R68.reuse, RZ ;  /* 0x0000004403147227 */ /* 0x080fe800078e00ff */
[----:B------:R-:W-:Y:S01]  /*4c20*/  IMAD.HI.U32 R22, R7, R68, RZ ;  /* 0x0000004407167227 */ /* 0x000fe200078e00ff */
[-C--:B------:R-:W-:Y:S02]  /*4c30*/  @P2 SHF.R.U32.HI R3, RZ, R69.reuse, R20 ;  /* 0x00000045ff032219 */ /* 0x080fe40000011614 */
[----:B------:R-:W-:Y:S02]  /*4c40*/  SHF.R.U32.HI R20, RZ, R170, R21 ;  /* 0x000000aaff147219 */ /* 0x000fe40000011615 */
[----:B------:R-:W-:Y:S01]  /*4c50*/  @P2 SHF.R.U32.HI R7, RZ, R69, R22 ;  /* 0x00000045ff072219 */ /* 0x000fe20000011616 */
[C---:B------:R-:W-:Y:S01]  /*4c60*/  IMAD R2, R72.reuse, R3, RZ ;  /* 0x0000000348027224 */ /* 0x040fe200078e02ff */
[----:B------:R-:W-:Y:S02]  /*4c70*/  SEL R5, R75, R20, !P0 ;  /* 0x000000144b057207 */ /* 0x000fe40004000000 */
[----:B------:R-:W-:Y:S01]  /*4c80*/  SEL R3, R77, R24, !P3 ;  /* 0x000000184d037207 */ /* 0x000fe20005800000 */
[----:B------:R-:W-:Y:S01]  /*4c90*/  IMAD R4, R72, R7, RZ ;  /* 0x0000000748047224 */ /* 0x000fe200078e02ff */
[C---:B------:R-:W-:Y:S01]  /*4ca0*/  ISETP.GE.AND P0, PT, R5.reuse, R2, PT ;  /* 0x000000020500720c */ /* 0x040fe20003f06270 */
[----:B------:R-:W-:Y:S03]  /*4cb0*/  IMAD.HI.U32 R6, R5, R68, RZ ;  /* 0x0000004405067227 */ /* 0x000fe600078e00ff */
[----:B------:R-:W-:Y:S01]  /*4cc0*/  ISETP.GE.OR P0, PT, R3, R4, P0 ;  /* 0x000000040300720c */ /* 0x000fe20000706670 */
[----:B------:R-:W-:Y:S01]  /*4cd0*/  IMAD.MOV R4, RZ, RZ, -R3 ;  /* 0x000000ffff047224 */ /* 0x000fe200078e0a03 */
[-C--:B------:R-:W-:Y:S03]  /*4ce0*/  SHF.R.U32.HI R6, RZ, R69.reuse, R6 ;  /* 0x00000045ff067219 */ /* 0x080fe60000011606 */
[----:B------:R-:W-:Y:S01]  /*4cf0*/  IMAD R77, R74, R4, R77 ;  /* 0x000000044a4d7224 */ /* 0x000fe200078e024d */
[----:B------:R-:W-:Y:S05]  /*4d00*/  SEL R15, R5, R6, !P2 ;  /* 0x00000006050f7207 */ /* 0x000fea0005000000 */
[----:B------:R-:W-:Y:S02]  /*4d10*/  IMAD.MOV R6, RZ, RZ, -R15 ;  /* 0x000000ffff067224 */ /* 0x000fe400078e0a0f */
[C---:B------:R-:W-:Y:S04]  /*4d20*/  @!P0 IMAD.HI.U32 R2, R3.reuse, R68, RZ ;  /* 0x0000004403028227 */ /* 0x040fe800078e00ff */
[----:B------:R-:W-:Y:S01]  /*4d30*/  IMAD R6, R72, R6, R5 ;  /* 0x0000000648067224 */ /* 0x000fe200078e0205 */
[----:B------:R-:W-:Y:S04]  /*4d40*/  @!P0 SHF.R.U32.HI R2, RZ, R69, R2 ;  /* 0x00000045ff028219 */ /* 0x000fe80000011602 */
[----:B------:R-:W-:Y:S02]  /*4d50*/  @!P0 SEL R0, R3, R2, !P2 ;  /* 0x0000000203008207 */ /* 0x000fe40005000000 */
[----:B------:R-:W-:Y:S02]  /*4d60*/  IADD3 R2, PT, PT, -R5, RZ, RZ ;  /* 0x000000ff05027210 */ /* 0x000fe40007ffe1ff */
[----:B------:R-:W-:Y:S01]  /*4d70*/  @!P0 IADD3 R8, PT, PT, R15, -R0, RZ ;  /* 0x800000000f088210 */ /* 0x000fe20007ffe0ff */
[----:B------:R-:W-:Y:S02]  /*4d80*/  @!P0 IMAD R0, R7, R6, R0 ;  /* 0x0000000607008224 */ /* 0x000fe400078e0200 */
[----:B------:R-:W-:Y:S02]  /*4d90*/  IMAD R75, R70, R2, R75 ;  /* 0x00000002464b7224 */ /* 0x000fe400078e024b */
[----:B------:R-:W-:Y:S02]  /*4da0*/  @!P0 IMAD R5, R8, R72, R3 ;  /* 0x0000004808058224 */ /* 0x000fe400078e0203 */
[----:B------:R-:W-:Y:S04]  /*4db0*/  @!P0 IMAD.MOV.U32 R3, RZ, RZ, R0 ;  /* 0x000000ffff038224 */ /* 0x000fe800078e0000 */
[----:B------:R-:W-:Y:S02]  /*4dc0*/  IMAD R77, R3, R74, R77 ;  /* 0x0000004a034d7224 */ /* 0x000fe400078e024d */
[----:B------:R-:W-:Y:S07]  /*4dd0*/  IMAD R75, R5, R70, R75 ;  /* 0x00000046054b7224 */ /* 0x000fee00078e024b */
.L_x_82:
[----:B------:R-:W-:Y:S01]  /*4de0*/  @!P1 IMAD.HI.U32 R0, R77, R12, RZ ;  /* 0x0000000c4d009227 */ /* 0x000fe200078e00ff */
[----:B-1----:R-:W-:Y:S01]  /*4df0*/  @!P1 ISETP.NE.AND P0, PT, R10, 0x1, PT ;  /* 0x000000010a00980c */ /* 0x002fe20003f05270 */
[----:B------:R-:W-:Y:S01]  /*4e00*/  ULOP3.LUT UP0, URZ, UR42, 0x1b0, URZ, 0xc0, !UPT ;  /* 0x000001b02aff7892 */ /* 0x000fe2000f80c0ff */
[----:B------:R-:W-:Y:S01]  /*4e10*/  @!P1 ISETP.NE.AND P2, PT, R9, 0x1, PT ;  /* 0x000000010900980c */ /* 0x000fe20003f45270 */
[----:B------:R-:W-:Y:S01]  /*4e20*/  @!P1 IMAD.HI.U32 R3, R75, R11, RZ ;  /* 0x0000000b4b039227 */ /* 0x000fe200078e00ff */
[----:B------:R-:W-:Y:S02]  /*4e30*/  @!P1 SHF.R.U32.HI R0, RZ, R13, R0 ;  /* 0x0000000dff009219 */ /* 0x000fe40000011600 */
[----:B------:R-:W-:Y:S01]  /*4e40*/  @P4 SHF.R.U32.HI R171, RZ, 0x10, R17 ;  /* 0x00000010ffab4819 */ /* 0x000fe20000011611 */
[----:B------:R-:W-:Y:S01]  /*4e50*/  VIADD R181, R181, 0x1 ;  /* 0x00000001b5b57836 */ /* 0x000fe20000000000 */
[----:B------:R-:W-:Y:S02]  /*4e60*/  @!P1 SHF.R.U32.HI R2, RZ, R14, R3 ;  /* 0x0000000eff029219 */ /* 0x000fe40000011603 */
[----:B------:R-:W-:Y:S02]  /*4e70*/  @!P1 SEL R3, R77, R0, !P2 ;  /* 0x000000004d039207 */ /* 0x000fe40005000000 */
[----:B------:R-:W-:Y:S05]  /*4e80*/  @!P1 SEL R2, R75, R2, !P0 ;  /* 0x000000024b029207 */ /* 0x000fea0004000000 */
[----:B------:R-:W-:Y:S02]  /*4e90*/  @!P1 IMAD.IADD R0, R2, 0x1, -R3 ;  /* 0x0000000102009824 */ /* 0x000fe400078e0a03 */
[----:B------:R-:W-:Y:S02]  /*4ea0*/  @!P1 IMAD.IADD R2, R3, 0x1, -R2 ;  /* 0x0000000103029824 */ /* 0x000fe400078e0a02 */
[----:B------:R-:W-:Y:S02]  /*4eb0*/  @!P1 IMAD R77, R0, R9, R77 ;  /* 0x00000009004d9224 */ /* 0x000fe400078e024d */
[----:B------:R-:W-:Y:S01]  /*4ec0*/  @!P1 IMAD R75, R2, R10, R75 ;  /* 0x0000000a024b9224 */ /* 0x000fe200078e024b */
[----:B------:R-:W-:Y:S06]  /*4ed0*/  BRA.U !UP0, `(.L_x_83) ;  /* 0x0000000108407547 */ /* 0x000fec000b800000 */
[----:B------:R-:W1:Y:S01]  /*4ee0*/  LDCU.64 UR8, c[0x4][0x80] ;  /* 0x01001000ff0877ac */ /* 0x000e620008000a00 */
[----:B------:R-:W-:Y:S01]  /*4ef0*/  MOV R3, 0x0 ;  /* 0x0000000000037802 */ /* 0x000fe20000000f00 */
[----:B------:R-:W-:Y:S02]  /*4f00*/  HFMA2 R12, -RZ, RZ, 0, 5.9604644775390625e-08 ;  /* 0x00000001ff0c7431 */ /* 0x000fe400000001ff */
[----:B------:R-:W-:Y:S02]  /*4f10*/  IMAD.MOV.U32 R8, RZ, RZ, 0x70 ;  /* 0x00000070ff087424 */ /* 0x000fe400078e00ff */
[----:B------:R-:W-:Y:S01]  /*4f20*/  IMAD.MOV.U32 R13, RZ, RZ, RZ ;  /* 0x000000ffff0d7224 */ /* 0x000fe200078e00ff */
[----:B------:R-:W2:Y:S01]  /*4f30*/  LDCU.64 UR6, c[0x4][0x88] ;  /* 0x01001100ff0677ac */ /* 0x000ea20008000a00 */
[----:B------:R-:W3:Y:S01]  /*4f40*/  LDC.64 R2, c[0x4][R3] ;  /* 0x0100000003027b82 */ /* 0x000ee20000000a00 */
[----:B------:R-:W4:Y:S01]  /*4f50*/  LDCU.64 UR4, c[0x4][0x8] ;  /* 0x01000100ff0477ac */ /* 0x000f220008000a00 */
[----:B-1----:R-:W-:Y:S01]  /*4f60*/  MOV R5, UR9 ;  /* 0x0000000900057c02 */ /* 0x002fe20008000f00 */
[----:B------:R-:W-:Y:S01]  /*4f70*/  IMAD.U32 R4, RZ, RZ, UR8 ;  /* 0x00000008ff047e24 */ /* 0x000fe2000f8e00ff */
[----:B--2---:R-:W-:Y:S01]  /*4f80*/  MOV R7, UR7 ;  /* 0x0000000700077c02 */ /* 0x004fe20008000f00 */
[----:B------:R-:W-:Y:S01]  /*4f90*/  IMAD.U32 R6, RZ, RZ, UR6 ;  /* 0x00000006ff067e24 */ /* 0x000fe2000f8e00ff */
[----:B----4-:R-:W-:Y:S01]  /*4fa0*/  MOV R11, UR5 ;  /* 0x00000005000b7c02 */ /* 0x010fe20008000f00 */
[----:B------:R-:W-:Y:S02]  /*4fb0*/  IMAD.U32 R10, RZ, RZ, UR4 ;  /* 0x00000004ff0a7e24 */ /* 0x000fe4000f8e00ff */
[----:B------:R-:W-:Y:S07]  /*4fc0*/  LEPC R20, `(.L_x_83) ;  /* 0x000000001014794e */ /* 0x000fee0000000000 */
[----:B---3-5:R-:W-:Y:S05]  /*4fd0*/  CALL.ABS.NOINC R2 ;  /* 0x0000000002007343 */ /* 0x028fea0003c00000 */
.L_x_83:
[----:B------:R-:W-:Y:S01]  /*4fe0*/  LOP3.LUT P0, RZ, R179, 0x1b0, RZ, 0xc0, !PT ;  /* 0x000001b0b3ff7812 */ /* 0x000fe2000780c0ff */
[----:B------:R-:W-:Y:S11]  /*4ff0*/  BSSY.RECONVERGENT B6, `(.L_x_84) ;  /* 0x0000013000067945 */ /* 0x000ff60003800200 */
[----:B------:R-:W-:Y:S01]  /*5000*/  @!UPT UIADD3 URZ, UPT, UPT, URZ, URZ, URZ ;  /* 0x000000fffffff290 */ /* 0x000fe2000fffe0ff */
[----:B------:R-:W-:Y:S05]  /*5010*/  @!P0 BRA `(.L_x_85) ;  /* 0x0000000000408947 */ /* 0x000fea0003800000 */
        /* <DEDUP_REMOVED lines=16> */
.L_x_85:
[----:B------:R-:W-:Y:S05]  /*5120*/  BSYNC.RECONVERGENT B6 ;  /* 0x0000000000067941 */ /* 0x000fea0003800200 */
.L_x_84:
[----:B------:R-:W-:Y:S01]  /*5130*/  ISETP.NE.U32.AND P3, PT, R150, RZ, PT ;  /* 0x000000ff9600720c */ /* 0x000fe20003f65070 */
[----:B------:R-:W-:Y:S01]  /*5140*/  UISETP.NE.AND UP1, UPT, UR44, URZ, UPT ;  /* 0x000000ff2c00728c */ /* 0x000fe2000bf25270 */
[----:B------:R-:W-:Y:S02]  /*5150*/  ISETP.NE.U32.AND P4, PT, R146, RZ, PT ;  /* 0x000000ff9200720c */ /* 0x000fe40003f85070 */
[----:B------:R-:W-:Y:S02]  /*5160*/  ISETP.NE.AND.EX P3, PT, R151, RZ, PT, P3 ;  /* 0x000000ff9700720c */ /* 0x000fe40003f65330 */
[----:B------:R-:W-:Y:S02]  /*5170*/  PLOP3.LUT P1, PT, PT, PT, PT, 0x8, 0x80 ;  /* 0x000000000080781c */ /* 0x000fe40003f2e170 */
[----:B------:R-:W-:Y:S02]  /*5180*/  PLOP3.LUT P0, PT, PT, PT, UP1, 0x80, 0x8 ;  /* 0x000000000008781c */ /* 0x000fe40003f0f018 */
[----:B------:R-:W-:Y:S02]  /*5190*/  ISETP.NE.AND.EX P4, PT, R147, RZ, PT, P4 ;  /* 0x000000ff9300720c */ /* 0x000fe40003f85340 */
[----:B------:R-:W1:Y:S09]  /*51a0*/  @UP1 LDCU.64 UR4, c[0x0][0x888] ;  /* 0x00011100ff0417ac */ /* 0x000e720008000a00 */
[----:B------:R-:W-:Y:S01]  /*51b0*/  @P0 PLOP3.LUT P1, PT, P3, PT, PT, 0x80, 0x8 ;  /* 0x000000000008081c */ /* 0x000fe20001f2f070 */
[----:B-1----:R-:W-:Y:S04]  /*51c0*/  @UP1 UISETP.NE.U32.AND UP0, UPT, UR4, URZ, UPT ;  /* 0x000000ff0400128c */ /* 0x002fe8000bf05070 */
[----:B------:R-:W-:Y:S04]  /*51d0*/  @UP1 UISETP.NE.AND.EX UP0, UPT, UR5, URZ, UPT, UP0 ;  /* 0x000000ff0500128c */ /* 0x000fe8000bf05300 */
[----:B------:R-:W-:Y:S01]  /*51e0*/  @UP1 USEL UR4, URZ, 0xffffffff, UP0 ;  /* 0xffffffffff041887 */ /* 0x000fe20008000000 */
[----:B------:R-:W-:Y:S11]  /*51f0*/  @!P3 BRA `(.L_x_86) ;  /* 0x00000000002cb947 */ /* 0x000ff60003800000 */
[----:B------:R-:W-:Y:S01]  /*5200*/  ISETP.NE.U32.AND P2, PT, R148, RZ, PT ;  /* 0x000000ff9400720c */ /* 0x000fe20003f45070 */
[----:B------:R-:W-:Y:S03]  /*5210*/  IMAD.MOV.U32 R164, RZ, RZ, 0x1 ;  /* 0x00000001ffa47424 */ /* 0x000fe600078e00ff */
[----:B------:R-:W-:Y:S11]  /*5220*/  ISETP.NE.AND.EX P2, PT, R149, RZ, PT, P2 ;  /* 0x000000ff9500720c */ /* 0x000ff60003f45320 */
[----:B------:R-:W-:Y:S02]  /*5230*/  @!UPT UIADD3 URZ, UPT, UPT, URZ, URZ, URZ ;  /* 0x000000fffffff290 */ /* 0x000fe4000fffe0ff */
[----:B------:R-:W1:Y:S01]  /*5240*/  @P2 LDC.64 R2, c[0x0][0x888] ;  /* 0x00022200ff022b82 */ /* 0x000e620000000a00 */
[----:B------:R-:W-:Y:S04]  /*5250*/  @P2 IMAD R0, R150, UR36, RZ ;  /* 0x0000002496002c24 */ /* 0x000fe8000f8e02ff */
[----:B-1----:R-:W-:Y:S04]  /*5260*/  @P2 IMAD.WIDE R2, R0, 0x4, R2 ;  /* 0x0000000400022825 */ /* 0x002fe800078e0202 */
[----:B------:R-:W-:Y:S01]  /*5270*/  HFMA2 R0, -RZ, RZ, 0, 5.9604644775390625e-08 ;  /* 0x00000001ff007431 */ /* 0x000fe200000001ff */
[----:B-----5:R1:W5:Y:S04]  /*5280*/  @P2 LDG.E R81, desc[UR40][R2.64] ;  /* 0x0000002802512981 */ /* 0x020368000c1e1900 */
[----:B------:R-:W-:Y:S01]  /*5290*/  @!P2 PRMT R164, R0, 0x7610, R164 ;  /* 0x0000761000a4a816 */ /* 0x000fe200000000a4 */
[----:B-1----:R-:W2:Y:S06]  /*52a0*/  @!P2 LDC R81, c[0x0][0x880] ;  /* 0x00022000ff51ab82 */ /* 0x002eac0000000800 */
.L_x_86:
[----:B------:R-:W-:Y:S05]  /*52b0*/  @!P4 BRA `(.L_x_87) ;  /* 0x000000000020c947 */ /* 0x000fea0003800000 */
[----:B------:R-:W-:Y:S04]  /*52c0*/  ISETP.NE.U32.AND P2, PT, R144, RZ, PT ;  /* 0x000000ff9000720c */ /* 0x000fe80003f45070 */
[----:B------:R-:W-:Y:S11]  /*52d0*/  ISETP.NE.AND.EX P2, PT, R145, RZ, PT, P2 ;  /* 0x000000ff9100720c */ /* 0x000ff60003f45320 */
[----:B------:R-:W-:Y:S02]  /*52e0*/  @!UPT UIADD3 URZ, UPT, UPT, URZ, URZ, URZ ;  /* 0x000000fffffff290 */ /* 0x000fe4000fffe0ff */
[----:B------:R-:W1:Y:S01]  /*52f0*/  @P2 LDC.64 R2, c[0x0][0x8a8] ;  /* 0x00022a00ff022b82 */ /* 0x000e620000000a00 */
[----:B------:R-:W-:Y:S04]  /*5300*/  @P2 IMAD R0, R146, UR36, RZ ;  /* 0x0000002492002c24 */ /* 0x000fe8000f8e02ff */
[----:B-1----:R-:W-:Y:S05]  /*5310*/  @P2 IMAD.WIDE R2, R0, 0x4, R2 ;  /* 0x0000000400022825 */ /* 0x002fea00078e0202 */
[----:B-----5:R1:W5:Y:S02]  /*5320*/  @P2 LDG.E R78, desc[UR40][R2.64] ;  /* 0x00000028024e2981 */ /* 0x020364000c1e1900 */
[----:B-1----:R-:W3:Y:S02]  /*5330*/  @!P2 LDC R78, c[0x0][0x8a0] ;  /* 0x00022800ff4eab82 */ /* 0x002ee40000000800 */
.L_x_87:
[----:B--2--5:R-:W-:Y:S01]  /*5340*/  @P0 FSETP.NEU.AND P4, PT, R81, RZ, PT ;  /* 0x000000ff5100020b */ /* 0x024fe20003f8d000 */
[----:B------:R-:W-:Y:S01]  /*5350*/  IMAD.U32 R0, RZ, RZ, UR4 ;  /* 0x00000004ff007e24 */ /* 0x000fe2000f8e00ff */
[----:B------:R-:W-:Y:S01]  /*5360*/  @P0 LOP3.LUT P2, RZ, R164, 0xff, RZ, 0xc0, !PT ;  /* 0x000000ffa4ff0812 */ /* 0x000fe2000784c0ff */
[----:B------:R-:W-:Y:S01]  /*5370*/  BSSY B1, `(.L_x_88) ;  /* 0x000003d000017945 */ /* 0x000fe20003800000 */
[----:B------:R-:W-:Y:S01]  /*5380*/  @P0 SEL R3, RZ, 0xffffffff, P4 ;  /* 0xffffffffff030807 */ /* 0x000fe20002000000 */
[C---:B------:R-:W-:Y:S01]  /*5390*/  IMAD R64, R76.reuse, 0x40, R79 ;  /* 0x000000404c407824 */ /* 0x040fe200078e024f */
[----:B------:R-:W-:Y:S02]  /*53a0*/  LEA R156, R76, UR43, 0x3 ;  /* 0x0000002b4c9c7c11 */ /* 0x000fe4000f8e18ff */
[----:B------:R-:W-:Y:S02]  /*53b0*/  CS2R R86, SRZ ;  /* 0x0000000000567805 */ /* 0x000fe4000001ff00 */
[----:B------:R-:W-:Y:S02]  /*53c0*/  @P1 SEL R3, R0, R3, !P2 ;  /* 0x0000000300031207 */ /* 0x000fe40005000000 */
[----:B------:R-:W-:Y:S02]  /*53d0*/  CS2R R84, SRZ ;  /* 0x0000000000547805 */ /* 0x000fe4000001ff00 */
[----:B------:R-:W-:Y:S02]  /*53e0*/  SHF.L.U32 R5, R175, 0x1f, RZ ;  /* 0x0000001faf057819 */ /* 0x000fe400000006ff */
[----:B------:R-:W-:Y:S02]  /*53f0*/  CS2R R90, SRZ ;  /* 0x00000000005a7805 */ /* 0x000fe4000001ff00 */
[----:B------:R-:W-:Y:S02]  /*5400*/  @P0 LOP3.LUT R3, R3, 0x1, RZ, 0xc0, !PT ;  /* 0x0000000103030812 */ /* 0x000fe400078ec0ff */
[----:B------:R-:W-:Y:S02]  /*5410*/  CS2R R88, SRZ ;  /* 0x0000000000587805 */ /* 0x000fe4000001ff00 */
[----:B------:R-:W-:Y:S02]  /*5420*/  PLOP3.LUT P5, PT, PT, PT, PT, 0x8, 0x80 ;  /* 0x000000000080781c */ /* 0x000fe40003fae170 */
[----:B------:R-:W-:Y:S02]  /*5430*/  CS2R R98, SRZ ;  /* 0x0000000000627805 */ /* 0x000fe4000001ff00 */
[----:B------:R-:W-:Y:S02]  /*5440*/  ISETP.NE.U32.OR P1, PT, R3, 0x1, !P0 ;  /* 0x000000010300780c */ /* 0x000fe40004725470 */
[----:B------:R-:W-:Y:S02]  /*5450*/  CS2R R96, SRZ ;  /* 0x0000000000607805 */ /* 0x000fe4000001ff00 */
[----:B------:R-:W-:Y:S02]  /*5460*/  CS2R R94, SRZ ;  /* 0x00000000005e7805 */ /* 0x000fe4000001ff00 */
[----:B------:R-:W-:Y:S07]  /*5470*/  CS2R R92, SRZ ;  /* 0x00000000005c7805 */ /* 0x000fee000001ff00 */
[----:B------:R-:W-:Y:S04]  /*5480*/  @P1 SHF.L.U32 R2, R173, 0x1f, RZ ;  /* 0x0000001fad021819 */ /* 0x000fe800000006ff */
[----:B------:R-:W1:Y:S01]  /*5490*/  @P1 SYNCS.PHASECHK.TRANS64.TRYWAIT P0, [UR43+0x80], R2 ;  /* 0x00008002ff0015a7 */ /* 0x000e62000800112b */
[----:B------:R2:W4:Y:S01]  /*54a0*/  SYNCS.PHASECHK.TRANS64.TRYWAIT P4, [R156+URZ+0xc0], R5 ;  /* 0x0000c0059c0075a7 */ /* 0x00052200080811ff */
[----:B-1----:R-:W-:Y:S01]  /*54b0*/  @P1 PLOP3.LUT P5, PT, P0, PT, PT, 0x8, 0x80 ;  /* 0x000000000080181c */ /* 0x002fe200007ae170 */
[----:B------:R-:W-:Y:S01]  /*54c0*/  @!UPT UIADD3 URZ, UPT, UPT, URZ, URZ, URZ ;  /* 0x000000fffffff290 */ /* 0x000fe2000fffe0ff */
[----:B--2-4-:R-:W-:Y:S11]  /*54d0*/  @!P1 BRA `(.L_x_89) ;  /* 0x0000000000989947 */ /* 0x014ff60003800000 */
[----:B------:R-:W-:Y:S01]  /*54e0*/  ISETP.NE.U32.AND P0, PT, RZ, UR38, PT ;  /* 0x00000026ff007c0c */ /* 0x000fe2000bf05070 */
[----:B------:R-:W-:Y:S01]  /*54f0*/  BSSY B0, `(.L_x_90) ;  /* 0x0000016000007945 */ /* 0x000fe20003800000 */
[----:B------:R-:W-:Y:S02]  /*5500*/  FSETP.NEU.AND P2, PT, R81, RZ, PT ;  /* 0x000000ff5100720b */ /* 0x000fe40003f4d000 */
[----:B------:R-:W-:Y:S02]  /*5510*/  CS2R R94, SRZ ;  /* 0x00000000005e7805 */ /* 0x000fe4000001ff00 */
[----:B------:R-:W-:Y:S02]  /*5520*/  ISETP.NE.AND.EX P0, PT, RZ, UR39, PT, P0 ;  /* 0x00000027ff007c0c */ /* 0x000fe4000bf05300 */
[----:B------:R-:W-:Y:S02]  /*5530*/  CS2R R92, SRZ ;  /* 0x00000000005c7805 */ /* 0x000fe4000001ff00 */
[----:B------:R-:W-:Y:S02]  /*5540*/  LOP3.LUT P1, RZ, R164, 0xff, RZ, 0xc0, !PT ;  /* 0x000000ffa4ff7812 */ /* 0x000fe4000782c0ff */
[----:B------:R-:W-:Y:S02]  /*5550*/  CS2R R98, SRZ ;  /* 0x0000000000627805 */ /* 0x000fe4000001ff00 */
[----:B------:R-:W-:Y:S02]  /*5560*/  SEL R0, RZ, 0xffffffff, P2 ;  /* 0xffffffffff007807 */ /* 0x000fe40001000000 */
[----:B------:R-:W-:Y:S02]  /*5570*/  CS2R R96, SRZ ;  /* 0x0000000000607805 */ /* 0x000fe4000001ff00 */
[----:B------:R-:W-:Y:S02]  /*5580*/  SEL R3, RZ, 0xffffffff, P0 ;  /* 0xffffffffff037807 */ /* 0x000fe40000000000 */
[----:B------:R-:W-:Y:S02]  /*5590*/  CS2R R90, SRZ ;  /* 0x00000000005a7805 */ /* 0x000fe4000001ff00 */
[----:B------:R-:W-:Y:S02]  /*55a0*/  CS2R R88, SRZ ;  /* 0x0000000000587805 */ /* 0x000fe4000001ff00 */
[----:B------:R-:W-:Y:S02]  /*55b0*/  CS2R R86, SRZ ;  /* 0x0000000000567805 */ /* 0x000fe4000001ff00 */
[----:B------:R-:W-:Y:S02]  /*55c0*/  @P3 SEL R0, R3, R0, !P1 ;  /* 0x0000000003003207 */ /* 0x000fe40004800000 */
[----:B------:R-:W-:Y:S02]  /*55d0*/  CS2R R84, SRZ ;  /* 0x0000000000547805 */ /* 0x000fe4000001ff00 */
[----:B------:R-:W-:Y:S04]  /*55e0*/  LOP3.LUT R0, R0, 0x1, RZ, 0xc0, !PT ;  /* 0x0000000100007812 */ /* 0x000fe800078ec0ff */
[----:B------:R-:W-:Y:S01]  /*55f0*/  ISETP.NE.U32.AND P0, PT, R0, 0x1, PT ;  /* 0x000000010000780c */ /* 0x000fe20003f05070 */
[----:B------:R-:W-:Y:S01]  /*5600*/  @!UPT UIADD3 URZ, UPT, UPT, URZ, URZ, URZ ;  /* 0x000000fffffff290 */ /* 0x000fe2000fffe0ff */
[----:B------:R-:W-:Y:S11]  /*5610*/  @!P5 BRA `(.L_x_91) ;  /* 0x00000000000cd947 */ /* 0x000ff60003800000 */
[----:B------:R-:W-:Y:S04]  /*5620*/  SHF.L.U32 R3, R173, 0x1f, RZ ;  /* 0x0000001fad037819 */ /* 0x000fe800000006ff */
[----:B------:R-:W1:Y:S02]  /*5630*/  SYNCS.PHASECHK.TRANS64.TRYWAIT P1, [UR43+0x80], R3 ;  /* 0x00008003ff0075a7 */ /* 0x000e64000802112b */
[----:B-1----:R-:W-:Y:S05]  /*5640*/  @!P1 BRA `(.L_x_92) ;  /* 0x0000001c00c09947 */ /* 0x002fea0003800000 */
.L_x_91:
[----:B------:R-:W-:Y:S05]  /*5650*/  BSYNC B0 ;  /* 0x0000000000007941 */ /* 0x000fea0003800000 */
.L_x_90:
[----:B------:R2:W4:Y:S01]  /*5660*/  @P0 LDS.128 R92, [R168+UR43+0x200] ;  /* 0x0002002ba85c0984 */ /* 0x0005220008000c00 */
[----:B------:R-:W-:Y:S01]  /*5670*/  UIADD3 UR4, UPT, UPT, UR43, 0x88, URZ ;  /* 0x000000882b047890 */ /* 0x000fe2000fffe0ff */
[----:B------:R-:W-:Y:S02]  /*5680*/  LOP3.LUT R173, R173, 0x1, RZ, 0x3c, !PT ;  /* 0x00000001adad7812 */ /* 0x000fe400078e3cff */
[----:B------:R2:W1:Y:S01]  /*5690*/  @P0 LDS.128 R96, [R178+0x10] ;  /* 0x00001000b2600984 */ /* 0x0004620000000c00 */
[----:B------:R-:W-:Y:S03]  /*56a0*/  UPRMT UR4, UR37, 0x654, UR4 ;  /* 0x0000065425047896 */ /* 0x000fe60008000004 */
[----:B------:R2:W1:Y:S04]  /*56b0*/  @P0 LDS.128 R88, [R177+0x20] ;  /* 0x00002000b1580984 */ /* 0x0004680000000c00 */
[----:B------:R2:W1:Y:S01]  /*56c0*/  @P0 LDS.128 R84, [R176+0x30] ;  /* 0x00003000b0540984 */ /* 0x0004620000000c00 */
[----:B------:R-:W-:Y:S01]  /*56d0*/  @!PT LDS RZ, [RZ] ;  /* 0x00000000fffff984 */ /* 0x000fe20000000800 */
[----:B------:R-:W-:Y:S01]  /*56e0*/  @!PT LDS RZ, [RZ] ;  /* 0x00000000fffff984 */ /* 0x000fe20000000800 */
[----:B------:R-:W-:Y:S01]  /*56f0*/  @!PT LDS RZ, [RZ] ;  /* 0x00000000fffff984 */ /* 0x000fe20000000800 */
[----:B------:R-:W-:Y:S01]  /*5700*/  @!PT LDS RZ, [RZ] ;  /* 0x00000000fffff984 */ /* 0x000fe20000000800 */
[----:B------:R5:W-:Y:S06]  /*5710*/  MEMBAR.ALL.CTA ;  /* 0x0000000000007992 */ /* 0x000bec0000008000 */
[----:B-----5:R-:W5:Y:S02]  /*5720*/  FENCE.VIEW.ASYNC.S ;  /* 0x00000000000073c6 */ /* 0x020f640000000000 */
[----:B-----5:R-:W-:Y:S01]  /*5730*/  SYNCS.ARRIVE.TRANS64.RED.A1T0 RZ, [UR4], RZ ;  /* 0x000000ffffff79a7 */ /* 0x020fe20008100404 */
.L_x_89:
[----:B------:R-:W-:Y:S05]  /*5740*/  BSYNC B1 ;  /* 0x0000000000017941 */ /* 0x000fea0003800000 */
.L_x_88:
[----:B-1----:R-:W-:Y:S04]  /*5750*/  SHF.R.U32.HI R0, RZ, 0x15, R64 ;  /* 0x00000015ff007819 */ /* 0x002fe80000011640 */
[----:B------:R-:W-:Y:S01]  /*5760*/  LOP3.LUT P0, RZ, R0, 0x3, R169, 0x48, !PT ;  /* 0x0000000300ff7812 */ /* 0x000fe200078048a9 */
[----:B------:R-:W-:Y:S01]  /*5770*/  @!UPT UIADD3 URZ, UPT, UPT, URZ, URZ, URZ ;  /* 0x000000fffffff290 */ /* 0x000fe2000fffe0ff */
[----:B------:R-:W-:Y:S11]  /*5780*/  @P4 BRA `(.L_x_93) ;  /* 0x0000000000084947 */ /* 0x000ff60003800000 */
[----:B------:R-:W1:Y:S02]  /*5790*/  SYNCS.PHASECHK.TRANS64.TRYWAIT P1, [R156+URZ+0xc0], R5 ;  /* 0x0000c0059c0075a7 */ /* 0x000e6400080211ff */
[----:B-1----:R-:W-:Y:S05]  /*57a0*/  @!P1 BRA `(.L_x_94) ;  /* 0x0000001c00809947 */ /* 0x002fea0003800000 */
.L_x_93:
[----:B------:R-:W-:Y:S05]  /*57b0*/  @!P0 BRA `(.L_x_95) ;  /* 0x0000000000408947 */ /* 0x000fea0003800000 */
[----:B------:R-:W1:Y:S01]  /*57c0*/  LDCU.64 UR8, c[0x4][0x70] ;  /* 0x01000e00ff0877ac */ /* 0x000e620008000a00 */
[----:B------:R-:W-:Y:S01]  /*57d0*/  MOV R3, 0x0 ;  /* 0x0000000000037802 */ /* 0x000fe20000000f00 */
[----:B------:R-:W-:Y:S02]  /*57e0*/  HFMA2 R12, -RZ, RZ, 0, 5.9604644775390625e-08 ;  /* 0x00000001ff0c7431 */ /* 0x000fe400000001ff */
[----:B------:R-:W-:Y:S02]  /*57f0*/  IMAD.MOV.U32 R8, RZ, RZ, 0x192 ;  /* 0x00000192ff087424 */ /* 0x000fe400078e00ff */
[----:B------:R-:W-:Y:S01]  /*5800*/  IMAD.MOV.U32 R13, RZ, RZ, RZ ;  /* 0x000000ffff0d7224 */ /* 0x000fe200078e00ff */
[----:B------:R-:W5:Y:S01]  /*5810*/  LDCU.64 UR6, c[0x4][0x78] ;  /* 0x01000f00ff0677ac */ /* 0x000f620008000a00 */
[----:B------:R-:W2:Y:S01]  /*5820*/  LDC.64 R2, c[0x4][R3] ;  /* 0x0100000003027b82 */ /* 0x000ea20000000a00 */
[----:B------:R-:W3:Y:S01]  /*5830*/  LDCU.64 UR4, c[0x4][0x10] ;  /* 0x01000200ff0477ac */ /* 0x000ee20008000a00 */
[----:B-1----:R-:W-:Y:S01]  /*5840*/  MOV R5, UR9 ;  /* 0x0000000900057c02 */ /* 0x002fe20008000f00 */
[----:B------:R-:W-:Y:S01]  /*5850*/  IMAD.U32 R4, RZ, RZ, UR8 ;  /* 0x00000008ff047e24 */ /* 0x000fe2000f8e00ff */
[----:B-----5:R-:W-:Y:S01]  /*5860*/  MOV R7, UR7 ;  /* 0x0000000700077c02 */ /* 0x020fe20008000f00 */
[----:B------:R-:W-:Y:S01]  /*5870*/  IMAD.U32 R6, RZ, RZ, UR6 ;  /* 0x00000006ff067e24 */ /* 0x000fe2000f8e00ff */
[----:B---3--:R-:W-:Y:S01]  /*5880*/  MOV R11, UR5 ;  /* 0x00000005000b7c02 */ /* 0x008fe20008000f00 */
[----:B------:R-:W-:Y:S02]  /*5890*/  IMAD.U32 R10, RZ, RZ, UR4 ;  /* 0x00000004ff0a7e24 */ /* 0x000fe4000f8e00ff */
[----:B------:R-:W-:Y:S07]  /*58a0*/  LEPC R20, `(.L_x_95) ;  /* 0x000000001014794e */ /* 0x000fee0000000000 */
[----:B--2-4-:R-:W-:Y:S05]  /*58b0*/  CALL.ABS.NOINC R2 ;  /* 0x0000000002007343 */ /* 0x014fea0003c00000 */
.L_x_95:
[----:B------:R-:W-:Y:S01]  /*58c0*/  LOP3.LUT P0, RZ, R166, 0x60, RZ, 0xc0, !PT ;  /* 0x00000060a6ff7812 */ /* 0x000fe2000780c0ff */
[----:B------:R-:W-:Y:S05]  /*58d0*/  WARPSYNC.ALL ;  /* 0x0000000000007948 */ /* 0x000fea0003800000 */
[----:B------:R-:W-:Y:S01]  /*58e0*/  R2UR UR4, R64 ;  /* 0x00000000400472ca */ /* 0x000fe200000e0000 */
[----:B------:R-:W-:Y:S01]  /*58f0*/  BSSY.RECONVERGENT B0, `(.L_x_96) ;  /* 0x0000121000007945 */ /* 0x000fe20003800200 */
[-C--:B----4-:R-:W-:Y:S02]  /*5900*/  F2FP.F16.E4M3.UNPACK_B R82, R92.reuse ;  /* 0x0000005cff52723e */ /* 0x090fe400020006ff */
[----:B------:R-:W-:Y:S02]  /*5910*/  F2FP.F16.E4M3.UNPACK_B R109, R92.H1 ;  /* 0x0000005cff6d723e */ /* 0x000fe400030006ff */
[-C--:B------:R-:W-:Y:S01]  /*5920*/  F2FP.F16.E4M3.UNPACK_B R107, R93.reuse ;  /* 0x0000005dff6b723e */ /* 0x080fe200020006ff */
[--C-:B------:R-:W-:Y:S01]  /*5930*/  HADD2.F32 R80, -RZ, R82.reuse.H0_H0 ;  /* 0x20000052ff507230 */ /* 0x100fe20000004100 */
[----:B------:R-:W-:Y:S01]  /*5940*/  F2FP.F16.E4M3.UNPACK_B R105, R93.H1 ;  /* 0x0000005dff69723e */ /* 0x000fe200030006ff */
[----:B------:R-:W-:Y:S01]  /*5950*/  HADD2.F32 R82, -RZ, R82.H1_H1 ;  /* 0x30000052ff527230 */ /* 0x000fe20000004100 */
[-C--:B------:R-:W-:Y:S01]  /*5960*/  F2FP.F16.E4M3.UNPACK_B R130, R84.reuse ;  /* 0x00000054ff82723e */ /* 0x080fe200020006ff */
[--C-:B------:R-:W-:Y:S01]  /*5970*/  HADD2.F32 R83, -RZ, R109.reuse.H0_H0 ;  /* 0x2000006dff537230 */ /* 0x100fe20000004100 */
[----:B------:R-:W-:Y:S01]  /*5980*/  F2FP.F16.E4M3.UNPACK_B R132, R84.H1 ;  /* 0x00000054ff84723e */ /* 0x000fe200030006ff */
[----:B------:R-:W3:Y:S01]  /*5990*/  LDTM.x64 R4, tmem[UR4] ;  /* 0x00000004000479ee */ /* 0x000ee20008340000 */
[----:B------:R-:W-:Y:S01]  /*59a0*/  NOP ;  /* 0x0000000000007918 */ /* 0x000fe20000000000 */
[----:B------:R-:W-:Y:S01]  /*59b0*/  R2UR UR5, R156 ;  /* 0x000000009c0572ca */ /* 0x000fe200000e0000 */
[--C-:B------:R-:W-:Y:S01]  /*59c0*/  HADD2.F32 R129, -RZ, R130.reuse.H0_H0 ;  /* 0x20000082ff817230 */ /* 0x100fe20000004100 */
[----:B------:R-:W-:Y:S01]  /*59d0*/  F2FP.F16.E4M3.UNPACK_B R93, R94 ;  /* 0x0000005eff5d723e */ /* 0x000fe200020006ff */
[----:B------:R-:W-:Y:S01]  /*59e0*/  HADD2.F32 R130, -RZ, R130.H1_H1 ;  /* 0x30000082ff827230 */ /* 0x000fe20000004100 */
[-C--:B------:R-:W-:Y:S01]  /*59f0*/  F2FP.F16.E4M3.UNPACK_B R134, R85.reuse ;  /* 0x00000055ff86723e */ /* 0x080fe200020006ff */
[----:B------:R-:W-:Y:S01]  /*5a00*/  HADD2.F32 R84, -RZ, R109.H1_H1 ;  /* 0x3000006dff547230 */ /* 0x000fe20000004100 */
[----:B------:R-:W-:Y:S01]  /*5a10*/  F2FP.F16.E4M3.UNPACK_B R136, R85.H1 ;  /* 0x00000055ff88723e */ /* 0x000fe200030006ff */
[--C-:B------:R-:W-:Y:S01]  /*5a20*/  HADD2.F32 R85, -RZ, R107.reuse.H0_H0 ;  /* 0x2000006bff557230 */ /* 0x100fe20000004100 */
[-C--:B------:R-:W-:Y:S01]  /*5a30*/  F2FP.F16.E4M3.UNPACK_B R138, R86.reuse ;  /* 0x00000056ff8a723e */ /* 0x080fe200020006ff */
[--C-:B------:R-:W-:Y:S01]  /*5a40*/  HADD2.F32 R133, -RZ, R134.reuse.H0_H0 ;  /* 0x20000086ff857230 */ /* 0x100fe20000004100 */
[----:B------:R-:W-:Y:S01]  /*5a50*/  F2FP.F16.E4M3.UNPACK_B R140, R86.H1 ;  /* 0x00000056ff8c723e */ /* 0x000fe200030006ff */
[----:B------:R-:W-:Y:S01]  /*5a60*/  HADD2.F32 R86, -RZ, R107.H1_H1 ;  /* 0x3000006bff567230 */ /* 0x000fe20000004100 */
[----:B------:R-:W-:Y:S01]  /*5a70*/  F2FP.F16.E4M3.UNPACK_B R142, R87 ;  /* 0x00000057ff8e723e */ /* 0x000fe200020006ff */
[----:B------:R-:W-:Y:S01]  /*5a80*/  UIADD3 UR5, UPT, UPT, UR5, 0xe0, URZ ;  /* 0x000000e005057890 */ /* 0x000fe2000fffe0ff */
[----:B------:R-:W-:Y:S01]  /*5a90*/  HADD2.F32 R134, -RZ, R134.H1_H1 ;  /* 0x30000086ff867230 */ /* 0x000fe20000004100 */
[----:B------:R-:W-:Y:S01]  /*5aa0*/  F2FP.F16.E4M3.UNPACK_B R114, R88 ;  /* 0x00000058ff72723e */ /* 0x000fe200020006ff */
[--C-:B------:R-:W-:Y:S01]  /*5ab0*/  HADD2.F32 R137, -RZ, R138.reuse.H0_H0 ;  /* 0x2000008aff897230 */ /* 0x100fe20000004100 */
[----:B------:R-:W-:Y:S01]  /*5ac0*/  UPRMT UR5, UR37, 0x654, UR5 ;  /* 0x0000065425057896 */ /* 0x000fe20008000005 */
[----:B------:R-:W-:Y:S01]  /*5ad0*/  HADD2.F32 R138, -RZ, R138.H1_H1 ;  /* 0x3000008aff8a7230 */ /* 0x000fe20000004100 */
[-C--:B------:R-:W-:Y:S01]  /*5ae0*/  F2FP.F16.E4M3.UNPACK_B R118, R89.reuse ;  /* 0x00000059ff76723e */ /* 0x080fe200020006ff */
[--C-:B------:R-:W-:Y:S01]  /*5af0*/  HADD2.F32 R113, -RZ, R114.reuse.H0_H0 ;  /* 0x20000072ff717230 */ /* 0x100fe20000004100 */
[----:B------:R-:W-:Y:S01]  /*5b00*/  F2FP.F16.E4M3.UNPACK_B R120, R89.H1 ;  /* 0x00000059ff78723e */ /* 0x000fe200030006ff */
[C---:B---3--:R-:W-:Y:S01]  /*5b10*/  FMUL R4, R78.reuse, R4 ;  /* 0x000000044e047220 */ /* 0x048fe20000400000 */
[C---:B------:R-:W-:Y:S01]  /*5b20*/  FMUL R5, R78.reuse, R5 ;  /* 0x000000054e057220 */ /* 0x040fe20000400000 */
[C---:B------:R-:W-:Y:S01]  /*5b30*/  FMUL R8, R78.reuse, R8 ;  /* 0x000000084e087220 */ /* 0x040fe20000400000 */
[C---:B------:R-:W-:Y:S01]  /*5b40*/  FMUL R9, R78.reuse, R9 ;  /* 0x000000094e097220 */ /* 0x040fe20000400000 */
[----:B------:R-:W-:Y:S01]  /*5b50*/  SYNCS.ARRIVE.TRANS64.RED.A1T0 RZ, [UR5], RZ ;  /* 0x000000ffffff79a7 */ /* 0x000fe20008100405 */
[C---:B------:R-:W-:Y:S01]  /*5b60*/  FFMA R4, R81.reuse, R80, R4 ;  /* 0x0000005051047223 */ /* 0x040fe20000000004 */
[C---:B------:R-:W-:Y:S01]  /*5b70*/  FFMA R5, R81.reuse, R82, R5 ;  /* 0x0000005251057223 */ /* 0x040fe20000000005 */
[----:B------:R-:W-:Y:S02]  /*5b80*/  HADD2.F32 R89, -RZ, R93.H0_H0 ;  /* 0x2000005dff597230 */ /* 0x000fe40000004100 */
[C---:B------:R-:W-:Y:S01]  /*5b90*/  FMUL R12, R78.reuse, R12 ;  /* 0x0000000c4e0c7220 */ /* 0x040fe20000400000 */
        /* <DEDUP_REMOVED lines=11> */
[----:B------:R-:W-:Y:S02]  /*5c50*/  HADD2.F32 R114, -RZ, R114.H1_H1 ;  /* 0x30000072ff727230 */ /* 0x000fe40000004100 */
[C---:B------:R-:W-:Y:S01]  /*5c60*/  FMUL R32, R78.reuse, R36 ;  /* 0x000000244e207220 */ /* 0x040fe20000400000 */
[C---:B------:R-:W-:Y:S01]  /*5c70*/  FMUL R33, R78.reuse, R37 ;  /* 0x000000254e217220 */ /* 0x040fe20000400000 */
[--C-:B------:R-:W-:Y:S02]  /*5c80*/  HADD2.F32 R117, -RZ, R118.reuse.H0_H0 ;  /* 0x20000076ff757230 */ /* 0x100fe40000004100 */
[C---:B------:R-:W-:Y:S01]  /*5c90*/  FMUL R36, R78.reuse, R40 ;  /* 0x000000284e247220 */ /* 0x040fe20000400000 */
[----:B------:R-:W-:Y:S02]  /*5ca0*/  HADD2.F32 R118, -RZ, R118.H1_H1 ;  /* 0x30000076ff767230 */ /* 0x000fe40000004100 */
        /* <DEDUP_REMOVED lines=8> */
[----:B------:R-:W-:Y:S01]  /*5d30*/  F2FP.F16.E4M3.UNPACK_B R92, R94.H1 ;  /* 0x0000005eff5c723e */ /* 0x000fe200030006ff */
[C---:B------:R-:W-:Y:S01]  /*5d40*/  FMUL R53, R78.reuse, R57 ;  /* 0x000000394e357220 */ /* 0x040fe20000400000 */
[C---:B------:R-:W-:Y:S01]  /*5d50*/  FMUL R56, R78.reuse, R60 ;  /* 0x0000003c4e387220 */ /* 0x040fe20000400000 */
[----:B------:R-:W-:Y:S01]  /*5d60*/  F2FP.F16.E4M3.UNPACK_B R141, R87.H1 ;  /* 0x00000057ff8d723e */ /* 0x000fe200030006ff */
[C---:B------:R-:W-:Y:S01]  /*5d70*/  FMUL R57, R78.reuse, R61 ;  /* 0x0000003d4e397220 */ /* 0x040fe20000400000 */
[----:B------:R-:W-:Y:S02]  /*5d80*/  HADD2.F32 R80, -RZ, R142.H1_H1 ;  /* 0x3000008eff507230 */ /* 0x000fe40000004100 */
[C---:B------:R-:W-:Y:S01]  /*5d90*/  FMUL R60, R78.reuse, R64 ;  /* 0x000000404e3c7220 */ /* 0x040fe20000400000 */
[----:B------:R-:W-:Y:S01]  /*5da0*/  F2FP.F16.E4M3.UNPACK_B R116, R88.H1 ;  /* 0x00000058ff74723e */ /* 0x000fe200030006ff */
[C---:B------:R-:W-:Y:S01]  /*5db0*/  FMUL R61, R78.reuse, R65 ;  /* 0x000000414e3d7220 */ /* 0x040fe20000400000 */
[C---:B------:R-:W-:Y:S01]  /*5dc0*/  FMUL R6, R78.reuse, R6 ;  /* 0x000000064e067220 */ /* 0x040fe20000400000 */
[----:B------:R-:W-:Y:S01]  /*5dd0*/  F2FP.F16.E4M3.UNPACK_B R94, R95 ;  /* 0x0000005fff5e723e */ /* 0x000fe200020006ff */
[C---:B------:R-:W-:Y:S01]  /*5de0*/  FMUL R7, R78.reuse, R7 ;  /* 0x000000074e077220 */ /* 0x040fe20000400000 */
[--C-:B------:R-:W-:Y:S02]  /*5df0*/  HADD2.F32 R87, -RZ, R105.reuse.H0_H0 ;  /* 0x20000069ff577230 */ /* 0x100fe40000004100 */
[C---:B------:R-:W-:Y:S01]  /*5e00*/  FFMA R6, R81.reuse, R83, R6 ;  /* 0x0000005351067223 */ /* 0x040fe20000000006 */
[----:B------:R-:W-:Y:S01]  /*5e10*/  F2FP.F16.E4M3.UNPACK_B R122, R90 ;  /* 0x0000005aff7a723e */ /* 0x000fe200020006ff */
[C---:B------:R-:W-:Y:S01]  /*5e20*/  FFMA R7, R81.reuse, R84, R7 ;  /* 0x0000005451077223 */ /* 0x040fe20000000007 */
[C---:B------:R-:W-:Y:S01]  /*5e30*/  FFMA R8, R81.reuse, R85, R8 ;  /* 0x0000005551087223 */ /* 0x040fe20000000008 */
[----:B------:R-:W-:Y:S01]  /*5e40*/  F2FP.F16.E4M3.UNPACK_B R124, R90.H1 ;  /* 0x0000005aff7c723e */ /* 0x000fe200030006ff */
[----:B------:R-:W-:Y:S02]  /*5e50*/  HADD2.F32 R88, -RZ, R105.H1_H1 ;  /* 0x30000069ff587230 */ /* 0x000fe40000004100 */
[----:B------:R-:W-:Y:S01]  /*5e60*/  FFMA R9, R81, R86, R9 ;  /* 0x0000005651097223 */ /* 0x000fe20000000009 */
[----:B------:R-:W-:Y:S01]  /*5e70*/  F2FP.SATFINITE.E4M3.F32.PACK_AB_MERGE_C R156, R7, R6, RZ ;  /* 0x00000006079c723e */ /* 0x000fe200048070ff */
[----:B------:R-:W-:Y:S02]  /*5e80*/  HADD2.F32 R90, -RZ, R93.H1_H1 ;  /* 0x3000005dff5a7230 */ /* 0x000fe40000004100 */
[C---:B------:R-:W-:Y:S01]  /*5e90*/  FMUL R10, R78.reuse, R10 ;  /* 0x0000000a4e0a7220 */ /* 0x040fe20000400000 */
[--C-:B------:R-:W-:Y:S01]  /*5ea0*/  HADD2.F32 R93, -RZ, R94.reuse.H0_H0 ;  /* 0x2000005eff5d7230 */ /* 0x100fe20000004100 */
[----:B------:R-:W-:Y:S01]  /*5eb0*/  F2FP.SATFINITE.E4M3.F32.PACK_AB_MERGE_C R156, R5, R4, R156 ;  /* 0x00000004059c723e */ /* 0x000fe2000480709c */
[----:B------:R-:W-:Y:S02]  /*5ec0*/  HADD2.F32 R94, -RZ, R94.H1_H1 ;  /* 0x3000005eff5e7230 */ /* 0x000fe40000004100 */
[C---:B------:R-:W-:Y:S01]  /*5ed0*/  FFMA R10, R81.reuse, R87, R10 ;  /* 0x00000057510a7223 */ /* 0x040fe2000000000a */
[--C-:B------:R-:W-:Y:S02]  /*5ee0*/  HADD2.F32 R121, -RZ, R122.reuse.H0_H0 ;  /* 0x2000007aff797230 */ /* 0x100fe40000004100 */
[C---:B------:R-:W-:Y:S01]  /*5ef0*/  FMUL R11, R78.reuse, R11 ;  /* 0x0000000b4e0b7220 */ /* 0x040fe20000400000 */
[----:B------:R-:W-:Y:S01]  /*5f00*/  F2FP.F16.E4M3.UNPACK_B R126, R91 ;  /* 0x0000005bff7e723e */ /* 0x000fe200020006ff */
[----:B------:R-:W-:Y:S01]  /*5f10*/  HADD2.F32 R122, -RZ, R122.H1_H1 ;  /* 0x3000007aff7a7230 */ /* 0x000fe20000004100 */
[----:B------:R-:W-:Y:S01]  /*5f20*/  F2FP.F16.E4M3.UNPACK_B R103, R95.H1 ;  /* 0x0000005fff67723e */ /* 0x000fe200030006ff */
[C---:B------:R-:W-:Y:S01]  /*5f30*/  FFMA R11, R81.reuse, R88, R11 ;  /* 0x00000058510b7223 */ /* 0x040fe2000000000b */
[----:B------:R-:W-:Y:S01]  /*5f40*/  F2FP.F16.E4M3.UNPACK_B R128, R91.H1 ;  /* 0x0000005bff80723e */ /* 0x000fe200030006ff */
[----:B------:R-:W-:Y:S02]  /*5f50*/  HADD2.F32 R91, -RZ, R92.H0_H0 ;  /* 0x2000005cff5b7230 */ /* 0x000fe40000004100 */
[C---:B------:R-:W-:Y:S01]  /*5f60*/  FFMA R12, R81.reuse, R89, R12 ;  /* 0x00000059510c7223 */ /* 0x040fe2000000000c */
[----:B------:R-:W-:Y:S01]  /*5f70*/  FFMA R13, R81, R90, R13 ;  /* 0x0000005a510d7223 */ /* 0x000fe2000000000d */
[----:B------:R-:W-:Y:S01]  /*5f80*/  F2FP.SATFINITE.E4M3.F32.PACK_AB_MERGE_C R157, R11, R10, RZ ;  /* 0x0000000a0b9d723e */ /* 0x000fe200048070ff */
[--C-:B------:R-:W-:Y:S01]  /*5f90*/  HADD2.F32 R125, -RZ, R126.reuse.H0_H0 ;  /* 0x2000007eff7d7230 */ /* 0x100fe20000004100 */
[----:B------:R-:W-:Y:S01]  /*5fa0*/  F2FP.F16.E4M3.UNPACK_B R101, R96 ;  /* 0x00000060ff65723e */ /* 0x000fe200020006ff */
[----:B------:R-:W-:Y:S01]  /*5fb0*/  HADD2.F32 R126, -RZ, R126.H1_H1 ;  /* 0x3000007eff7e7230 */ /* 0x000fe20000004100 */
[----:B------:R-:W-:Y:S01]  /*5fc0*/  F2FP.SATFINITE.E4M3.F32.PACK_AB_MERGE_C R157, R9, R8, R157 ;  /* 0x00000008099d723e */ /* 0x000fe2000480709d */
[----:B------:R-:W-:Y:S02]  /*5fd0*/  HADD2.F32 R83, -RZ, R142.H0_H0 ;  /* 0x2000008eff537230 */ /* 0x000fe40000004100 */
[C---:B------:R-:W-:Y:S01]  /*5fe0*/  FMUL R14, R78.reuse, R14 ;  /* 0x0000000e4e0e7220 */ /* 0x040fe20000400000 */
[----:B------:R-:W-:Y:S02]  /*5ff0*/  HADD2.F32 R92, -RZ, R92.H1_H1 ;  /* 0x3000005cff5c7230 */ /* 0x000fe40000004100 */
[C---:B------:R-:W-:Y:S01]  /*6000*/  FMUL R15, R78.reuse, R15 ;  /* 0x0000000f4e0f7220 */ /* 0x040fe20000400000 */
[----:B------:R-:W-:Y:S01]  /*6010*/  F2FP.F16.E4M3.UNPACK_B R100, R96.H1 ;  /* 0x00000060ff64723e */ /* 0x000fe200030006ff */
[--C-:B------:R-:W-:Y:S02]  /*6020*/  HADD2.F32 R95, -RZ, R103.reuse.H0_H0 ;  /* 0x20000067ff5f7230 */ /* 0x100fe40000004100 */
[C---:B------:R-:W-:Y:S01]  /*6030*/  FFMA R14, R81.reuse, R91, R14 ;  /* 0x0000005b510e7223 */ /* 0x040fe2000000000e */
[C---:B------:R-:W-:Y:S01]  /*6040*/  FFMA R15, R81.reuse, R92, R15 ;  /* 0x0000005c510f7223 */ /* 0x040fe2000000000f */
[C---:B------:R-:W-:Y:S01]  /*6050*/  FFMA R16, R81.reuse, R93, R16 ;  /* 0x0000005d51107223 */ /* 0x040fe20000000010 */
[----:B------:R-:W-:Y:S01]  /*6060*/  FFMA R17, R81, R94, R17 ;  /* 0x0000005e51117223 */ /* 0x000fe20000000011 */
[-C--:B------:R-:W-:Y:S01]  /*6070*/  F2FP.F16.E4M3.UNPACK_B R102, R97.reuse ;  /* 0x00000061ff66723e */ /* 0x080fe200020006ff */
[----:B------:R-:W-:Y:S01]  /*6080*/  HADD2.F32 R96, -RZ, R103.H1_H1 ;  /* 0x30000067ff607230 */ /* 0x000fe20000004100 */
[----:B------:R-:W-:Y:S01]  /*6090*/  F2FP.SATFINITE.E4M3.F32.PACK_AB_MERGE_C R158, R15, R14, RZ ;  /* 0x0000000e0f9e723e */ /* 0x000fe200048070ff */
[C---:B------:R-:W-:Y:S01]  /*60a0*/  FMUL R18, R78.reuse, R18 ;  /* 0x000000124e127220 */ /* 0x040fe20000400000 */
[----:B------:R-:W-:Y:S01]  /*60b0*/  F2FP.F16.E4M3.UNPACK_B R104, R97.H1 ;  /* 0x00000061ff68723e */ /* 0x000fe200030006ff */
[--C-:B------:R-:W-:Y:S01]  /*60c0*/  HADD2.F32 R97, -RZ, R101.reuse.H0_H0 ;  /* 0x20000065ff617230 */ /* 0x100fe20000004100 */
[----:B------:R-:W-:Y:S01]  /*60d0*/  F2FP.SATFINITE.E4M3.F32.PACK_AB_MERGE_C R158, R13, R12, R158 ;  /* 0x0000000c0d9e723e */ /* 0x000fe2000480709e */
[C---:B------:R-:W-:Y:S01]  /*60e0*/  FFMA R18, R81.reuse, R95, R18 ;  /* 0x0000005f51127223 */ /* 0x040fe20000000012 */
[----:B------:R-:W-:Y:S01]  /*60f0*/  F2FP.F16.E4M3.UNPACK_B R110, R99 ;  /* 0x00000063ff6e723e */ /* 0x000fe200020006ff */
[C---:B------:R-:W-:Y:S01]  /*6100*/  FMUL R19, R78.reuse, R19 ;  /* 0x000000134e137220 */ /* 0x040fe20000400000 */
[----:B------:R-:W-:Y:S01]  /*6110*/  F2FP.F16.E4M3.UNPACK_B R112, R99.H1 ;  /* 0x00000063ff70723e */ /* 0x000fe200030006ff */
[----:B------:R-:W-:Y:S01]  /*6120*/  HADD2.F32 R99, -RZ, R101.H1_H1 ;  /* 0x30000065ff637230 */ /* 0x000fe20000004100 */
[-C--:B------:R-:W-:Y:S01]  /*6130*/  F2FP.F16.E4M3.UNPACK_B R106, R98.reuse ;  /* 0x00000062ff6a723e */ /* 0x080fe200020006ff */
[----:B------:R-:W-:Y:S01]  /*6140*/  HADD2.F32 R101, -RZ, R102.H0_H0 ;  /* 0x20000066ff657230 */ /* 0x000fe20000004100 */
[----:B------:R-:W-:Y:S01]  /*6150*/  F2FP.F16.E4M3.UNPACK_B R108, R98.H1 ;  /* 0x00000062ff6c723e */ /* 0x000fe200030006ff */
[----:B------:R-:W-:Y:S02]  /*6160*/  HADD2.F32 R98, -RZ, R100.H0_H0 ;  /* 0x20000064ff627230 */ /* 0x000fe40000004100 */
[C---:B------:R-:W-:Y:S01]  /*6170*/  FFMA R19, R81.reuse, R96, R19 ;  /* 0x0000006051137223 */ /* 0x040fe20000000013 */
[C---:B------:R-:W-:Y:S01]  /*6180*/  FFMA R0, R81.reuse, R97, R0 ;  /* 0x0000006151007223 */ /* 0x040fe20000000000 */
[----:B------:R-:W-:Y:S01]  /*6190*/  FFMA R2, R81, R99, R2 ;  /* 0x0000006351027223 */ /* 0x000fe20000000002 */
[----:B------:R-:W-:Y:S02]  /*61a0*/  HADD2.F32 R102, -RZ, R102.H1_H1 ;  /* 0x30000066ff667230 */ /* 0x000fe40000004100 */
[C---:B------:R-:W-:Y:S01]  /*61b0*/  FMUL R3, R78.reuse, R22 ;  /* 0x000000164e037220 */ /* 0x040fe20000400000 */
[----:B------:R-:W-:Y:S01]  /*61c0*/  HADD2.F32 R100, -RZ, R100.H1_H1 ;  /* 0x30000064ff647230 */ /* 0x000fe20000004100 */
[----:B------:R-:W-:Y:S01]  /*61d0*/  F2FP.SATFINITE.E4M3.F32.PACK_AB_MERGE_C R159, R19, R18, RZ ;  /* 0x00000012139f723e */ /* 0x000fe200048070ff */
[--C-:B------:R-:W-:Y:S02]  /*61e0*/  HADD2.F32 R105, -RZ, R106.reuse.H0_H0 ;  /* 0x2000006aff697230 */ /* 0x100fe40000004100 */
[----:B------:R-:W-:Y:S01]  /*61f0*/  FFMA R3, R81, R98, R3 ;  /* 0x0000006251037223 */ /* 0x000fe20000000003 */
[----:B------:R-:W-:Y:S01]  /*6200*/  HADD2.F32 R106, -RZ, R106.H1_H1 ;  /* 0x3000006aff6a7230 */ /* 0x000fe20000004100 */
[----:B------:R-:W-:Y:S01]  /*6210*/  F2FP.SATFINITE.E4M3.F32.PACK_AB_MERGE_C R159, R17, R16, R159 ;  /* 0x00000010119f723e */ /* 0x000fe2000480709f */
[----:B------:R-:W-:Y:S02]  /*6220*/  HADD2.F32 R109, -RZ, R110.H0_H0 ;  /* 0x2000006eff6d7230 */ /* 0x000fe40000004100 */
[C---:B------:R-:W-:Y:S01]  /*6230*/  FMUL R23, R78.reuse, R23 ;  /* 0x000000174e177220 */ /* 0x040fe20000400000 */
[--C-:B------:R-:W-:Y:S02]  /*6240*/  HADD2.F32 R103, -RZ, R104.reuse.H0_H0 ;  /* 0x20000068ff677230 */ /* 0x100fe40000004100 */
[C---:B------:R-:W-:Y:S01]  /*6250*/  FMUL R22, R78.reuse, R26 ;  /* 0x0000001a4e167220 */ /* 0x040fe20000400000 */
[----:B------:R-:W-:Y:S01]  /*6260*/  HADD2.F32 R104, -RZ, R104.H1_H1 ;  /* 0x30000068ff687230 */ /* 0x000fe20000004100 */
[----:B------:R1:W-:Y:S01]  /*6270*/  STS.128 [R168+UR43+0x2200], R156 ;  /* 0x0022009ca8007988 */ /* 0x0003e20008000c2b */
[C---:B------:R-:W-:Y:S01]  /*6280*/  FFMA R23, R81.reuse, R100, R23 ;  /* 0x0000006451177223 */ /* 0x040fe20000000017 */
[C---:B------:R-:W-:Y:S01]  /*6290*/  FFMA R20, R81.reuse, R101, R20 ;  /* 0x0000006551147223 */ /* 0x040fe20000000014 */
[C---:B------:R-:W-:Y:S01]  /*62a0*/  FFMA R21, R81.reuse, R102, R21 ;  /* 0x0000006651157223 */ /* 0x040fe20000000015 */
[----:B------:R-:W-:Y:S01]  /*62b0*/  FFMA R22, R81, R103, R22 ;  /* 0x0000006751167223 */ /* 0x000fe20000000016 */
[----:B------:R-:W-:Y:S01]  /*62c0*/  HADD2.F32 R110, -RZ, R110.H1_H1 ;  /* 0x3000006eff6e7230 */ /* 0x000fe20000004100 */
[----:B------:R-:W-:Y:S01]  /*62d0*/  F2FP.SATFINITE.E4M3.F32.PACK_AB_MERGE_C R161, R23, R3, RZ ;  /* 0x0000000317a1723e */ /* 0x000fe200048070ff */
[C---:B------:R-:W-:Y:S01]  /*62e0*/  FMUL R27, R78.reuse, R27 ;  /* 0x0000001b4e1b7220 */ /* 0x040fe20000400000 */
[--C-:B------:R-:W-:Y:S02]  /*62f0*/  HADD2.F32 R107, -RZ, R108.reuse.H0_H0 ;  /* 0x2000006cff6b7230 */ /* 0x100fe40000004100 */
[----:B------:R-:W-:Y:S01]  /*6300*/  FMUL R26, R78, R30 ;  /* 0x0000001e4e1a7220 */ /* 0x000fe20000400000 */
[----:B------:R-:W-:Y:S01]  /*6310*/  HADD2.F32 R108, -RZ, R108.H1_H1 ;  /* 0x3000006cff6c7230 */ /* 0x000fe20000004100 */
[----:B------:R-:W-:Y:S01]  /*6320*/  F2FP.SATFINITE.E4M3.F32.PACK_AB_MERGE_C R160, R2, R0, R161 ;  /* 0x0000000002a0723e */ /* 0x000fe200048070a1 */
[C---:B------:R-:W-:Y:S01]  /*6330*/  FFMA R27, R81.reuse, R104, R27 ;  /* 0x00000068511b7223 */ /* 0x040fe2000000001b */
[C---:B------:R-:W-:Y:S01]  /*6340*/  FFMA R24, R81.reuse, R105, R24 ;  /* 0x0000006951187223 */ /* 0x040fe20000000018 */
[C---:B------:R-:W-:Y:S01]  /*6350*/  FFMA R25, R81.reuse, R106, R25 ;  /* 0x0000006a51197223 */ /* 0x040fe20000000019 */
[----:B------:R-:W-:Y:S01]  /*6360*/  FFMA R26, R81, R107, R26 ;  /* 0x0000006b511a7223 */ /* 0x000fe2000000001a */
[C---:B------:R-:W-:Y:S01]  /*6370*/  FMUL R31, R78.reuse, R31 ;  /* 0x0000001f4e1f7220 */ /* 0x040fe20000400000 */
[--C-:B------:R-:W-:Y:S01]  /*6380*/  HADD2.F32 R111, -RZ, R112.reuse.H0_H0 ;  /* 0x20000070ff6f7230 */ /* 0x100fe20000004100 */
[----:B------:R-:W-:Y:S01]  /*6390*/  F2FP.SATFINITE.E4M3.F32.PACK_AB_MERGE_C R162, R27, R22, RZ ;  /* 0x000000161ba2723e */ /* 0x000fe200048070ff */
[----:B------:R-:W-:Y:S02]  /*63a0*/  HADD2.F32 R112, -RZ, R112.H1_H1 ;  /* 0x30000070ff707230 */ /* 0x000fe40000004100 */
[C---:B------:R-:W-:Y:S01]  /*63b0*/  FFMA R31, R81.reuse, R108, R31 ;  /* 0x0000006c511f7223 */ /* 0x040fe2000000001f */
[----:B------:R-:W-:Y:S01]  /*63c0*/  FFMA R28, R81, R109, R28 ;  /* 0x0000006d511c7223 */ /* 0x000fe2000000001c */
[----:B------:R-:W-:Y:S01]  /*63d0*/  F2FP.SATFINITE.E4M3.F32.PACK_AB_MERGE_C R161, R21, R20, R162 ;  /* 0x0000001415a1723e */ /* 0x000fe200048070a2 */
[----:B------:R-:W-:Y:S01]  /*63e0*/  FFMA R29, R81, R110, R29 ;  /* 0x0000006e511d7223 */ /* 0x000fe2000000001d */
[C---:B------:R-:W-:Y:S01]  /*63f0*/  FMUL R30, R78.reuse, R34 ;  /* 0x000000224e1e7220 */ /* 0x040fe20000400000 */
[----:B------:R-:W-:Y:S01]  /*6400*/  F2FP.SATFINITE.E4M3.F32.PACK_AB_MERGE_C R163, R31, R26, RZ ;  /* 0x0000001a1fa3723e */ /* 0x000fe200048070ff */
[C---:B------:R-:W-:Y:S01]  /*6410*/  FMUL R35, R78.reuse, R35 ;  /* 0x000000234e237220 */ /* 0x040fe20000400000 */
[--C-:B------:R-:W-:Y:S02]  /*6420*/  HADD2.F32 R115, -RZ, R116.reuse.H0_H0 ;  /* 0x20000074ff737230 */ /* 0x100fe40000004100 */
[----:B------:R-:W-:Y:S01]  /*6430*/  FFMA R30, R81, R111, R30 ;  /* 0x0000006f511e7223 */ /* 0x000fe2000000001e */
[----:B------:R-:W-:Y:S01]  /*6440*/  F2FP.SATFINITE.E4M3.F32.PACK_AB_MERGE_C R162, R25, R24, R163 ;  /* 0x0000001819a2723e */ /* 0x000fe200048070a3 */
[C---:B------:R-:W-:Y:S01]  /*6450*/  FFMA R35, R81.reuse, R112, R35 ;  /* 0x0000007051237223 */ /* 0x040fe20000000023 */
[C---:B------:R-:W-:Y:S01]  /*6460*/  FFMA R32, R81.reuse, R113, R32 ;  /* 0x0000007151207223 */ /* 0x040fe20000000020 */
[----:B------:R-:W-:Y:S01]  /*6470*/  FFMA R33, R81, R114, R33 ;  /* 0x0000007251217223 */ /* 0x000fe20000000021 */
[----:B------:R-:W-:Y:S02]  /*6480*/  HADD2.F32 R116, -RZ, R116.H1_H1 ;  /* 0x30000074ff747230 */ /* 0x000fe40000004100 */
        /* <DEDUP_REMOVED lines=9> */
[----:B------:R-:W-:Y:S01]  /*6520*/  HADD2.F32 R120, -RZ, R120.H1_H1 ;  /* 0x30000078ff787230 */ /* 0x000fe20000004100 */
[----:B------:R1:W-:Y:S01]  /*6530*/  STS.128 [R178+0x2010], R160 ;  /* 0x002010a0b2007388 */ /* 0x0003e20000000c00 */
[----:B------:R-:W-:Y:S01]  /*6540*/  F2FP.SATFINITE.E4M3.F32.PACK_AB_MERGE_C R184, R39, R34, RZ ;  /* 0x0000002227b8723e */ /* 0x000fe200048070ff */
[C---:B------:R-:W-:Y:S01]  /*6550*/  FMUL R38, R78.reuse, R42 ;  /* 0x0000002a4e267220 */ /* 0x040fe20000400000 */
[C---:B------:R-:W-:Y:S01]  /*6560*/  FMUL R43, R78.reuse, R43 ;  /* 0x0000002b4e2b7220 */ /* 0x040fe20000400000 */
[--C-:B------:R-:W-:Y:S01]  /*6570*/  HADD2.F32 R123, -RZ, R124.reuse.H0_H0 ;  /* 0x2000007cff7b7230 */ /* 0x100fe20000004100 */
[----:B------:R-:W-:Y:S01]  /*6580*/  F2FP.SATFINITE.E4M3.F32.PACK_AB_MERGE_C R184, R33, R32, R184 ;  /* 0x0000002021b8723e */ /* 0x000fe200048070b8 */
[C---:B------:R-:W-:Y:S01]  /*6590*/  FFMA R38, R81.reuse, R119, R38 ;  /* 0x0000007751267223 */ /* 0x040fe20000000026 */
        /* <DEDUP_REMOVED lines=12> */
[C---:B------:R-:W-:Y:S01]  /*6660*/  FFMA R45, R81.reuse, R126, R45 ;  /* 0x0000007e512d7223 */ /* 0x040fe2000000002d */
[----:B------:R-:W-:Y:S02]  /*6670*/  HADD2.F32 R128, -RZ, R128.H1_H1 ;  /* 0x30000080ff807230 */ /* 0x000fe40000004100 */
[C---:B------:R-:W-:Y:S01]  /*6680*/  FMUL R46, R78.reuse, R50 ;  /* 0x000000324e2e7220 */ /* 0x040fe20000400000 */
[C---:B------:R-:W-:Y:S01]  /*6690*/  FMUL R51, R78.reuse, R51 ;  /* 0x000000334e337220 */ /* 0x040fe20000400000 */
[--C-:B------:R-:W-:Y:S02]  /*66a0*/  HADD2.F32 R131, -RZ, R132.reuse.H0_H0 ;  /* 0x20000084ff837230 */ /* 0x100fe40000004100 */
[C---:B------:R-:W-:Y:S01]  /*66b0*/  FMUL R50, R78.reuse, R54 ;  /* 0x000000364e327220 */ /* 0x040fe20000400000 */
[C---:B------:R-:W-:Y:S01]  /*66c0*/  FFMA R46, R81.reuse, R127, R46 ;  /* 0x0000007f512e7223 */ /* 0x040fe2000000002e */
[----:B------:R-:W-:Y:S02]  /*66d0*/  HADD2.F32 R132, -RZ, R132.H1_H1 ;  /* 0x30000084ff847230 */ /* 0x000fe40000004100 */
[C---:B------:R-:W-:Y:S01]  /*66e0*/  FFMA R51, R81.reuse, R128, R51 ;  /* 0x0000008051337223 */ /* 0x040fe20000000033 */
[C---:B------:R-:W-:Y:S01]  /*66f0*/  FMUL R55, R78.reuse, R55 ;  /* 0x000000374e377220 */ /* 0x040fe20000400000 */
[C---:B------:R-:W-:Y:S01]  /*6700*/  FFMA R48, R81.reuse, R129, R48 ;  /* 0x0000008151307223 */ /* 0x040fe20000000030 */
[C---:B------:R-:W-:Y:S01]  /*6710*/  FFMA R49, R81.reuse, R130, R49 ;  /* 0x0000008251317223 */ /* 0x040fe20000000031 */
[--C-:B------:R-:W-:Y:S02]  /*6720*/  HADD2.F32 R135, -RZ, R136.reuse.H0_H0 ;  /* 0x20000088ff877230 */ /* 0x100fe40000004100 */
[C---:B------:R-:W-:Y:S01]  /*6730*/  FFMA R50, R81.reuse, R131, R50 ;  /* 0x0000008351327223 */ /* 0x040fe20000000032 */
[----:B------:R-:W-:Y:S02]  /*6740*/  HADD2.F32 R136, -RZ, R136.H1_H1 ;  /* 0x30000088ff887230 */ /* 0x000fe40000004100 */
[C---:B------:R-:W-:Y:S01]  /*6750*/  FMUL R54, R78.reuse, R58 ;  /* 0x0000003a4e367220 */ /* 0x040fe20000400000 */
        /* <DEDUP_REMOVED lines=16> */
[----:B------:R-:W-:Y:S01]  /*6860*/  FFMA R63, R81, R140, R63 ;  /* 0x0000008c513f7223 */ /* 0x000fe2000000003f */
[----:B------:R-:W-:Y:S01]  /*6870*/  FMUL R67, R78, R67 ;  /* 0x000000434e437220 */ /* 0x000fe20000400000 */
[----:B------:R-:W-:Y:S01]  /*6880*/  F2FP.SATFINITE.E4M3.F32.PACK_AB_MERGE_C R186, R47, R42, RZ ;  /* 0x0000002a2fba723e */ /* 0x000fe200048070ff */
[----:B------:R-:W-:Y:S01]  /*6890*/  FFMA R60, R81, R83, R60 ;  /* 0x00000053513c7223 */ /* 0x000fe2000000003c */
[----:B------:R-:W-:Y:S01]  /*68a0*/  F2FP.SATFINITE.E4M3.F32.PACK_AB_MERGE_C R187, R51, R46, RZ ;  /* 0x0000002e33bb723e */ /* 0x000fe200048070ff */
[C---:B------:R-:W-:Y:S01]  /*68b0*/  FFMA R61, R81.reuse, R80, R61 ;  /* 0x00000050513d7223 */ /* 0x040fe2000000003d */
[C---:B------:R-:W-:Y:S01]  /*68c0*/  FFMA R62, R81.reuse, R85, R62 ;  /* 0x00000055513e7223 */ /* 0x040fe2000000003e */
[----:B------:R-:W-:Y:S01]  /*68d0*/  FFMA R67, R81, R82, R67 ;  /* 0x0000005251437223 */ /* 0x000fe20000000043 */
[----:B------:R-:W-:Y:S02]  /*68e0*/  F2FP.SATFINITE.E4M3.F32.PACK_AB_MERGE_C R186, R41, R40, R186 ;  /* 0x0000002829ba723e */ /* 0x000fe400048070ba */
[----:B------:R-:W-:Y:S02]  /*68f0*/  F2FP.SATFINITE.E4M3.F32.PACK_AB_MERGE_C R187, R45, R44, R187 ;  /* 0x0000002c2dbb723e */ /* 0x000fe400048070bb */
[----:B------:R-:W-:Y:S02]  /*6900*/  F2FP.SATFINITE.E4M3.F32.PACK_AB_MERGE_C R188, R55, R50, RZ ;  /* 0x0000003237bc723e */ /* 0x000fe400048070ff */
[----:B------:R-:W-:Y:S01]  /*6910*/  F2FP.SATFINITE.E4M3.F32.PACK_AB_MERGE_C R189, R59, R54, RZ ;  /* 0x000000363bbd723e */ /* 0x000fe200048070ff */
[----:B------:R1:W-:Y:S01]  /*6920*/  STS.128 [R177+0x2020], R184 ;  /* 0x002020b8b1007388 */ /* 0x0003e20000000c00 */
[----:B------:R-:W-:Y:S02]  /*6930*/  F2FP.SATFINITE.E4M3.F32.PACK_AB_MERGE_C R190, R63, R58, RZ ;  /* 0x0000003a3fbe723e */ /* 0x000fe400048070ff */
[----:B------:R-:W-:Y:S02]  /*6940*/  F2FP.SATFINITE.E4M3.F32.PACK_AB_MERGE_C R182, R67, R62, RZ ;  /* 0x0000003e43b6723e */ /* 0x000fe400048070ff */
[----:B------:R-:W-:Y:S02]  /*6950*/  F2FP.SATFINITE.E4M3.F32.PACK_AB_MERGE_C R188, R49, R48, R188 ;  /* 0x0000003031bc723e */ /* 0x000fe400048070bc */
[----:B------:R-:W-:Y:S02]  /*6960*/  F2FP.SATFINITE.E4M3.F32.PACK_AB_MERGE_C R189, R53, R52, R189 ;  /* 0x0000003435bd723e */ /* 0x000fe400048070bd */
[----:B------:R-:W-:Y:S02]  /*6970*/  F2FP.SATFINITE.E4M3.F32.PACK_AB_MERGE_C R190, R57, R56, R190 ;  /* 0x0000003839be723e */ /* 0x000fe400048070be */
[----:B------:R-:W-:Y:S02]  /*6980*/  F2FP.SATFINITE.E4M3.F32.PACK_AB_MERGE_C R191, R61, R60, R182 ;  /* 0x0000003c3dbf723e */ /* 0x000fe400048070b6 */
[----:B------:R-:W-:Y:S03]  /*6990*/  IADD3 R76, PT, PT, R76, 0x1, RZ ;  /* 0x000000014c4c7810 */ /* 0x000fe60007ffe0ff */
[----:B------:R1:W-:Y:S01]  /*69a0*/  STS.128 [R176+0x2030], R188 ;  /* 0x002030bcb0007388 */ /* 0x0003e20000000c00 */
[----:B------:R-:W-:Y:S01]  /*69b0*/  @!PT LDS RZ, [RZ] ;  /* 0x00000000fffff984 */ /* 0x000fe20000000800 */
[----:B------:R-:W-:Y:S01]  /*69c0*/  @!PT LDS RZ, [RZ] ;  /* 0x00000000fffff984 */ /* 0x000fe20000000800 */
[----:B------:R-:W-:Y:S01]  /*69d0*/  @!PT LDS RZ, [RZ] ;  /* 0x00000000fffff984 */ /* 0x000fe20000000800 */
[----:B------:R-:W-:Y:S01]  /*69e0*/  @!PT LDS RZ, [RZ] ;  /* 0x00000000fffff984 */ /* 0x000fe20000000800 */
[----:B------:R3:W-:Y:S07]  /*69f0*/  MEMBAR.ALL.CTA ;  /* 0x0000000000007992 */ /* 0x0007ee0000008000 */
[----:B---3--:R-:W3:Y:S02]  /*6a00*/  FENCE.VIEW.ASYNC.S ;  /* 0x00000000000073c6 */ /* 0x008ee40000000000 */
[----:B---3--:R-:W-:Y:S06]  /*6a10*/  BAR.SYNC.DEFER_BLOCKING 0x1, 0x80 ;  /* 0x0042000000007b1d */ /* 0x008fec0000010000 */
[----:B------:R-:W-:Y:S05]  /*6a20*/  @P0 BRA `(.L_x_97) ;  /* 0x0000000000340947 */ /* 0x000fea0003800000 */
[----:B------:R-:W-:Y:S01]  /*6a30*/  UIADD3 UR12, UPT, UPT, UR43, 0x2200, URZ ;  /* 0x000022002b0c7890 */ /* 0x000fe2000fffe0ff */
[----:B------:R-:W-:Y:S01]  /*6a40*/  R2UR UR9, R155 ;  /* 0x000000009b0972ca */ /* 0x000fe200000e0000 */
[----:B------:R-:W-:Y:S01]  /*6a50*/  UIADD3 UR10, UP0, UPT, UR46, 0x680, URZ ;  /* 0x000006802e0a7890 */ /* 0x000fe2000ff1e0ff */
[----:B------:R-:W-:Y:S01]  /*6a60*/  R2UR UR8, R165 ;  /* 0x00000000a50872ca */ /* 0x000fe200000e0000 */
[----:B------:R-:W-:Y:S02]  /*6a70*/  UMOV UR7, UR36 ;  /* 0x0000002400077c82 */ /* 0x000fe40008000000 */
[----:B------:R-:W-:Y:S01]  /*6a80*/  IMAD.U32 R179, RZ, RZ, UR12 ;  /* 0x0000000cffb37e24 */ /* 0x000fe2000f8e00ff */
[----:B------:R-:W-:Y:S04]  /*6a90*/  UIADD3.X UR11, UPT, UPT, URZ, UR47, URZ, UP0, !UPT ;  /* 0x0000002fff0b7290 */ /* 0x000fe800087fe4ff */
[----:B------:R-:W-:Y:S03]  /*6aa0*/  R2UR UR4, R179 ;  /* 0x00000000b30472ca */ /* 0x000fe600000e0000 */
[----:B------:R-:W-:Y:S02]  /*6ab0*/  USHF.L.U32 UR5, UR9, 0x6, URZ ;  /* 0x0000000609057899 */ /* 0x000fe400080006ff */
[----:B------:R-:W-:Y:S09]  /*6ac0*/  USHF.L.U32 UR6, UR8, 0x7, URZ ;  /* 0x0000000708067899 */ /* 0x000ff200080006ff */
[----:B------:R3:W-:Y:S01]  /*6ad0*/  UTMASTG.3D [UR4], [UR10] ;  /* 0x000000040a0073b5 */ /* 0x0007e20008010000 */
[----:B------:R0:W-:Y:S01]  /*6ae0*/  UTMACMDFLUSH ;  /* 0x00000000000079b7 */ /* 0x0001e20000000000 */
[----:B---3--:R-:W-:Y:S04]  /*6af0*/  DEPBAR.LE SB0, 0x0 ;  /* 0x000080000000791a */ /* 0x008fe80000000000 */
.L_x_97:
[----:B------:R-:W-:Y:S05]  /*6b00*/  BSYNC.RECONVERGENT B0 ;  /* 0x0000000000007941 */ /* 0x000fea0003800200 */
.L_x_96:
[----:B------:R-:W-:Y:S01]  /*6b10*/  BAR.SYNC.DEFER_BLOCKING 0x1, 0x80 ;  /* 0x0042000000007b1d */ /* 0x000fe20000010000 */
[----:B------:R-:W-:Y:S01]  /*6b20*/  ISETP.NE.AND P2, PT, R180, RZ, PT ;  /* 0x000000ffb400720c */ /* 0x000fe20003f45270 */
[----:B------:R-:W-:Y:S01]  /*6b30*/  IMAD.IADD R155, R75, 0x1, R143 ;  /* 0x000000014b9b7824 */ /* 0x000fe200078e028f */
[----:B------:R-:W-:Y:S01]  /*6b40*/  ISETP.NE.AND P0, PT, R181, 0x2, PT ;  /* 0x00000002b500780c */ /* 0x000fe20003f05270 */
[----:B------:R-:W-:Y:S01]  /*6b50*/  IMAD.IADD R165, R77, 0x1, R154 ;  /* 0x000000014da57824 */ /* 0x000fe200078e029a */
[----:B------:R-:W-:Y:S02]  /*6b60*/  ISETP.NE.AND P1, PT, R76, 0x4, PT ;  /* 0x000000044c00780c */ /* 0x000fe40003f25270 */
[----:B------:R-:W-:Y:S02]  /*6b70*/  SEL R3, RZ, 0x1, P0 ;  /* 0x00000001ff037807 */ /* 0x000fe40000000000 */
[----:B------:R-:W-:Y:S02]  /*6b80*/  SEL R0, RZ, 0x1, P1 ;  /* 0x00000001ff007807 */ /* 0x000fe40000800000 */
[----:B------:R-:W-:Y:S02]  /*6b90*/  LOP3.LUT R174, R174, R3, RZ, 0x3c, !PT ;  /* 0x00000003aeae7212 */ /* 0x000fe400078e3cff */
[----:B------:R-:W-:Y:S02]  /*6ba0*/  LOP3.LUT R175, R175, R0, RZ, 0x3c, !PT ;  /* 0x00000000afaf7212 */ /* 0x000fe400078e3cff */
[----:B------:R-:W-:Y:S02]  /*6bb0*/  @P2 R2UR UR36, R171 ;  /* 0x00000000ab2422ca */ /* 0x000fe400000e0000 */
[----:B------:R-:W-:Y:S02]  /*6bc0*/  SEL R181, R181, RZ, P0 ;  /* 0x000000ffb5b57207 */ /* 0x000fe40000000000 */
[----:B------:R-:W-:Y:S01]  /*6bd0*/  SEL R76, R76, RZ, P1 ;  /* 0x000000ff4c4c7207 */ /* 0x000fe20000800000 */
[----:B------:R-:W-:Y:S10]  /*6be0*/  @P2 BRA `(.L_x_98) ;  /* 0xffffffdc00702947 */ /* 0x000ff4000383ffff */
[----:B------:R-:W-:Y:S05]  /*6bf0*/  EXIT ;  /* 0x000000000000794d */ /* 0x000fea0003800000 */
.L_x_19:
[----:B--2---:R2:W1:Y:S02]  /*6c00*/  SYNCS.PHASECHK.TRANS64.TRYWAIT P0, [R3+URZ+0x110], R2 ;  /* 0x00011002030075a7 */ /* 0x00446400080011ff */
[----:B-1----:R-:W-:Y:S05]  /*6c10*/  @!P0 NANOSLEEP.SYNCS 0x989680 ;  /* 0x009896800000895d */ /* 0x002fea0003900000 */
[----:B------:R-:W1:Y:S02]  /*6c20*/  @!P0 SYNCS.PHASECHK.TRANS64 P0, [R3+URZ+0x110], R2 ;  /* 0x00011002030085a7 */ /* 0x000e6400080010ff */
[----:B-1----:R-:W-:Y:S05]  /*6c30*/  @!P0 BRA `(.L_x_19) ;  /* 0xfffffffc00f08947 */ /* 0x002fea000383ffff */
[----:B------:R-:W-:Y:S05]  /*6c40*/  BRA `(.L_x_99) ;  /* 0xffffffa8006c7947 */ /* 0x000fea000383ffff */
.L_x_22:
[----:B-1----:R-:W-:-:S07]  /*6c50*/  MOV R2, UR33 ;  /* 0x0000002100027c02 */ /* 0x002fce0008000f00 */
.L_x_100:
[----:B-1----:R1:W2:Y:S02]  /*6c60*/  SYNCS.PHASECHK.TRANS64.TRYWAIT P0, [R2+URZ+0x40], R5 ;  /* 0x00004005020075a7 */ /* 0x0022a400080011ff */
[----:B--2---:R-:W-:Y:S05]  /*6c70*/  @!P0 NANOSLEEP.SYNCS 0x989680 ;  /* 0x009896800000895d */ /* 0x004fea0003900000 */
[----:B------:R-:W2:Y:S02]  /*6c80*/  @!P0 SYNCS.PHASECHK.TRANS64 P0, [R2+URZ+0x40], R5 ;  /* 0x00004005020085a7 */ /* 0x000ea400080010ff */
[----:B--2---:R-:W-:Y:S05]  /*6c90*/  @!P0 BRA `(.L_x_100) ;  /* 0xfffffffc00f08947 */ /* 0x004fea000383ffff */
[----:B------:R-:W-:Y:S05]  /*6ca0*/  BRA `(.L_x_21) ;  /* 0xffffffa800bc7947 */ /* 0x000fea000383ffff */
.L_x_28:
[----:B-1----:R-:W-:-:S07]  /*6cb0*/  MOV R2, UR17 ;  /* 0x0000001100027c02 */ /* 0x002fce0008000f00 */
.L_x_101:
[----:B-1----:R1:W2:Y:S02]  /*6cc0*/  SYNCS.PHASECHK.TRANS64.TRYWAIT P0, [R2+URZ+0x40], R5 ;  /* 0x00004005020075a7 */ /* 0x0022a400080011ff */
[----:B--2---:R-:W-:Y:S05]  /*6cd0*/  @!P0 NANOSLEEP.SYNCS 0x989680 ;  /* 0x009896800000895d */ /* 0x004fea0003900000 */
[----:B------:R-:W2:Y:S02]  /*6ce0*/  @!P0 SYNCS.PHASECHK.TRANS64 P0, [R2+URZ+0x40], R5 ;  /* 0x00004005020085a7 */ /* 0x000ea400080010ff */
[----:B--2---:R-:W-:Y:S05]  /*6cf0*/  @!P0 BRA `(.L_x_101) ;  /* 0xfffffffc00f08947 */ /* 0x004fea000383ffff */
[----:B------:R-:W-:Y:S05]  /*6d00*/  BRA `(.L_x_27) ;  /* 0xffffffac00647947 */ /* 0x000fea000383ffff */
.L_x_32:
[----:B-1----:R1:W2:Y:S02]  /*6d10*/  SYNCS.PHASECHK.TRANS64.TRYWAIT P0, [R2+URZ+0xa0], R3 ;  /* 0x0000a003020075a7 */ /* 0x0022a400080011ff */
[----:B--2---:R-:W-:Y:S05]  /*6d20*/  @!P0 NANOSLEEP.SYNCS 0x989680 ;  /* 0x009896800000895d */ /* 0x004fea0003900000 */
[----:B------:R-:W2:Y:S02]  /*6d30*/  @!P0 SYNCS.PHASECHK.TRANS64 P0, [R2+URZ+0xa0], R3 ;  /* 0x0000a003020085a7 */ /* 0x000ea400080010ff */
[----:B--2---:R-:W-:Y:S05]  /*6d40*/  @!P0 BRA `(.L_x_32) ;  /* 0xfffffffc00f08947 */ /* 0x004fea000383ffff */
[----:B------:R-:W-:Y:S05]  /*6d50*/  BRA `(.L_x_102) ;  /* 0xffffffac00f47947 */ /* 0x000fea000383ffff */
.L_x_36:
[----:B----4-:R-:W-:-:S07]  /*6d60*/  MOV R0, UR5 ;  /* 0x0000000500007c02 */ /* 0x010fce0008000f00 */
.L_x_103:
[----:B-1----:R1:W2:Y:S02]  /*6d70*/  SYNCS.PHASECHK.TRANS64.TRYWAIT P0, [R0+URZ], R3 ;  /* 0x00000003000075a7 */ /* 0x0022a400080011ff */
[----:B--2---:R-:W-:Y:S05]  /*6d80*/  @!P0 NANOSLEEP.SYNCS 0x989680 ;  /* 0x009896800000895d */ /* 0x004fea0003900000 */
[----:B------:R-:W2:Y:S02]  /*6d90*/  @!P0 SYNCS.PHASECHK.TRANS64 P0, [R0+URZ], R3 ;  /* 0x00000003000085a7 */ /* 0x000ea400080010ff */
[----:B--2---:R-:W-:Y:S05]  /*6da0*/  @!P0 BRA `(.L_x_103) ;  /* 0xfffffffc00f08947 */ /* 0x004fea000383ffff */
[----:B------:R-:W-:Y:S05]  /*6db0*/  BRA `(.L_x_104) ;  /* 0xffffffb400647947 */ /* 0x000fea000383ffff */
.L_x_37:
[----:B----4-:R-:W-:-:S07]  /*6dc0*/  MOV R0, UR5 ;  /* 0x0000000500007c02 */ /* 0x010fce0008000f00 */
.L_x_105:
[----:B-1----:R1:W2:Y:S02]  /*6dd0*/  SYNCS.PHASECHK.TRANS64.TRYWAIT P0, [R0+URZ], R3 ;  /* 0x00000003000075a7 */ /* 0x0022a400080011ff */
[----:B--2---:R-:W-:Y:S05]  /*6de0*/  @!P0 NANOSLEEP.SYNCS 0x989680 ;  /* 0x009896800000895d */ /* 0x004fea0003900000 */
[----:B------:R-:W2:Y:S02]  /*6df0*/  @!P0 SYNCS.PHASECHK.TRANS64 P0, [R0+URZ], R3 ;  /* 0x00000003000085a7 */ /* 0x000ea400080010ff */
[----:B--2---:R-:W-:Y:S05]  /*6e00*/  @!P0 BRA `(.L_x_105) ;  /* 0xfffffffc00f08947 */ /* 0x004fea000383ffff */
[----:B------:R-:W-:Y:S05]  /*6e10*/  BRA `(.L_x_106) ;  /* 0xffffffb400707947 */ /* 0x000fea000383ffff */
.L_x_38:
[----:B----4-:R-:W-:-:S07]  /*6e20*/  MOV R0, UR5 ;  /* 0x0000000500007c02 */ /* 0x010fce0008000f00 */
.L_x_107:
[----:B-1----:R1:W2:Y:S02]  /*6e30*/  SYNCS.PHASECHK.TRANS64.TRYWAIT P0, [R0+URZ], R3 ;  /* 0x00000003000075a7 */ /* 0x0022a400080011ff */
[----:B--2---:R-:W-:Y:S05]  /*6e40*/  @!P0 NANOSLEEP.SYNCS 0x989680 ;  /* 0x009896800000895d */ /* 0x004fea0003900000 */
[----:B------:R-:W2:Y:S02]  /*6e50*/  @!P0 SYNCS.PHASECHK.TRANS64 P0, [R0+URZ], R3 ;  /* 0x00000003000085a7 */ /* 0x000ea400080010ff */
[----:B--2---:R-:W-:Y:S05]  /*6e60*/  @!P0 BRA `(.L_x_107) ;  /* 0xfffffffc00f08947 */ /* 0x004fea000383ffff */
[----:B------:R-:W-:Y:S05]  /*6e70*/  BRA `(.L_x_108) ;  /* 0xffffffb4007c7947 */ /* 0x000fea000383ffff */
.L_x_39:
[----:B----4-:R-:W-:-:S07]  /*6e80*/  MOV R0, UR5 ;  /* 0x0000000500007c02 */ /* 0x010fce0008000f00 */
.L_x_109:
[----:B-1----:R1:W2:Y:S02]  /*6e90*/  SYNCS.PHASECHK.TRANS64.TRYWAIT P0, [R0+URZ], R3 ;  /* 0x00000003000075a7 */ /* 0x0022a400080011ff */
[----:B--2---:R-:W-:Y:S05]  /*6ea0*/  @!P0 NANOSLEEP.SYNCS 0x989680 ;  /* 0x009896800000895d */ /* 0x004fea0003900000 */
[----:B------:R-:W2:Y:S02]  /*6eb0*/  @!P0 SYNCS.PHASECHK.TRANS64 P0, [R0+URZ], R3 ;  /* 0x00000003000085a7 */ /* 0x000ea400080010ff */
[----:B--2---:R-:W-:Y:S05]  /*6ec0*/  @!P0 BRA `(.L_x_109) ;  /* 0xfffffffc00f08947 */ /* 0x004fea000383ffff */
[----:B------:R-:W-:Y:S05]  /*6ed0*/  BRA `(.L_x_110) ;  /* 0xffffffb400887947 */ /* 0x000fea000383ffff */
.L_x_40:
[----:B----4-:R-:W-:-:S07]  /*6ee0*/  MOV R0, UR5 ;  /* 0x0000000500007c02 */ /* 0x010fce0008000f00 */
.L_x_111:
[----:B-1----:R1:W2:Y:S02]  /*6ef0*/  SYNCS.PHASECHK.TRANS64.TRYWAIT P0, [R0+URZ], R3 ;  /* 0x00000003000075a7 */ /* 0x0022a400080011ff */
[----:B--2---:R-:W-:Y:S05]  /*6f00*/  @!P0 NANOSLEEP.SYNCS 0x989680 ;  /* 0x009896800000895d */ /* 0x004fea0003900000 */
[----:B------:R-:W2:Y:S02]  /*6f10*/  @!P0 SYNCS.PHASECHK.TRANS64 P0, [R0+URZ], R3 ;  /* 0x00000003000085a7 */ /* 0x000ea400080010ff */
[----:B--2---:R-:W-:Y:S05]  /*6f20*/  @!P0 BRA `(.L_x_111) ;  /* 0xfffffffc00f08947 */ /* 0x004fea000383ffff */
[----:B------:R-:W-:Y:S05]  /*6f30*/  BRA `(.L_x_112) ;  /* 0xffffffb400947947 */ /* 0x000fea000383ffff */
.L_x_41:
[----:B----4-:R-:W-:-:S07]  /*6f40*/  MOV R0, UR5 ;  /* 0x0000000500007c02 */ /* 0x010fce0008000f00 */
.L_x_113:
[----:B-1----:R1:W2:Y:S02]  /*6f50*/  SYNCS.PHASECHK.TRANS64.TRYWAIT P0, [R0+URZ], R3 ;  /* 0x00000003000075a7 */ /* 0x0022a400080011ff */
[----:B--2---:R-:W-:Y:S05]  /*6f60*/  @!P0 NANOSLEEP.SYNCS 0x989680 ;  /* 0x009896800000895d */ /* 0x004fea0003900000 */
[----:B------:R-:W2:Y:S02]  /*6f70*/  @!P0 SYNCS.PHASECHK.TRANS64 P0, [R0+URZ], R3 ;  /* 0x00000003000085a7 */ /* 0x000ea400080010ff */
[----:B--2---:R-:W-:Y:S05]  /*6f80*/  @!P0 BRA `(.L_x_113) ;  /* 0xfffffffc00f08947 */ /* 0x004fea000383ffff */
[----:B------:R-:W-:Y:S05]  /*6f90*/  BRA `(.L_x_114) ;  /* 0xffffffb400a07947 */ /* 0x000fea000383ffff */
.L_x_42:
[----:B----4-:R-:W-:-:S07]  /*6fa0*/  MOV R0, UR5 ;  /* 0x0000000500007c02 */ /* 0x010fce0008000f00 */
.L_x_115:
[----:B-1----:R1:W2:Y:S02]  /*6fb0*/  SYNCS.PHASECHK.TRANS64.TRYWAIT P0, [R0+URZ], R3 ;  /* 0x00000003000075a7 */ /* 0x0022a400080011ff */
[----:B--2---:R-:W-:Y:S05]  /*6fc0*/  @!P0 NANOSLEEP.SYNCS 0x989680 ;  /* 0x009896800000895d */ /* 0x004fea0003900000 */
[----:B------:R-:W2:Y:S02]  /*6fd0*/  @!P0 SYNCS.PHASECHK.TRANS64 P0, [R0+URZ], R3 ;  /* 0x00000003000085a7 */ /* 0x000ea400080010ff */
[----:B--2---:R-:W-:Y:S05]  /*6fe0*/  @!P0 BRA `(.L_x_115) ;  /* 0xfffffffc00f08947 */ /* 0x004fea000383ffff */
[----:B------:R-:W-:Y:S05]  /*6ff0*/  BRA `(.L_x_116) ;  /* 0xffffffb400ac7947 */ /* 0x000fea000383ffff */
.L_x_45:
[----:B-1----:R1:W2:Y:S02]  /*7000*/  SYNCS.PHASECHK.TRANS64.TRYWAIT P0, [R0+URZ+0x100], R5 ;  /* 0x00010005000075a7 */ /* 0x0022a400080011ff */
[----:B--2---:R-:W-:Y:S05]  /*7010*/  @!P0 NANOSLEEP.SYNCS 0x989680 ;  /* 0x009896800000895d */ /* 0x004fea0003900000 */
[----:B------:R-:W2:Y:S02]  /*7020*/  @!P0 SYNCS.PHASECHK.TRANS64 P0, [R0+URZ+0x100], R5 ;  /* 0x00010005000085a7 */ /* 0x000ea400080010ff */
[----:B--2---:R-:W-:Y:S05]  /*7030*/  @!P0 BRA `(.L_x_45) ;  /* 0xfffffffc00f08947 */ /* 0x004fea000383ffff */
[----:B------:R-:W-:Y:S05]  /*7040*/  BRA `(.L_x_117) ;  /* 0xffffffb800087947 */ /* 0x000fea000383ffff */
.L_x_46:
[----:B------:R-:W-:-:S07]  /*7050*/  MOV R0, UR5 ;  /* 0x0000000500007c02 */ /* 0x000fce0008000f00 */
.L_x_118:
[----:B-1----:R1:W2:Y:S02]  /*7060*/  SYNCS.PHASECHK.TRANS64.TRYWAIT P0, [R0+URZ+0xb0], R5 ;  /* 0x0000b005000075a7 */ /* 0x0022a400080011ff */
[----:B--2---:R-:W-:Y:S05]  /*7070*/  @!P0 NANOSLEEP.SYNCS 0x989680 ;  /* 0x009896800000895d */ /* 0x004fea0003900000 */
[----:B------:R-:W2:Y:S02]  /*7080*/  @!P0 SYNCS.PHASECHK.TRANS64 P0, [R0+URZ+0xb0], R5 ;  /* 0x0000b005000085a7 */ /* 0x000ea400080010ff */
[----:B--2---:R-:W-:Y:S05]  /*7090*/  @!P0 BRA `(.L_x_118) ;  /* 0xfffffffc00f08947 */ /* 0x004fea000383ffff */
[----:B------:R-:W-:Y:S05]  /*70a0*/  BRA `(.L_x_119) ;  /* 0xffffffb800187947 */ /* 0x000fea000383ffff */
.L_x_47:
[----:B-1----:R1:W2:Y:S02]  /*70b0*/  SYNCS.PHASECHK.TRANS64.TRYWAIT P1, [R0+URZ+0xa0], R5 ;  /* 0x0000a005000075a7 */ /* 0x0022a400080211ff */
[----:B--2---:R-:W-:Y:S05]  /*70c0*/  @!P1 NANOSLEEP.SYNCS 0x989680 ;  /* 0x009896800000995d */ /* 0x004fea0003900000 */
[----:B------:R-:W2:Y:S02]  /*70d0*/  @!P1 SYNCS.PHASECHK.TRANS64 P1, [R0+URZ+0xa0], R5 ;  /* 0x0000a005000095a7 */ /* 0x000ea400080210ff */
[----:B--2---:R-:W-:Y:S05]  /*70e0*/  @!P1 BRA `(.L_x_47) ;  /* 0xfffffffc00f09947 */ /* 0x004fea000383ffff */
[----:B------:R-:W-:Y:S05]  /*70f0*/  BRA `(.L_x_120) ;  /* 0xffffffb800487947 */ /* 0x000fea000383ffff */
.L_x_50:
[----:B------:R-:W-:-:S07]  /*7100*/  MOV R0, UR5 ;  /* 0x0000000500007c02 */ /* 0x000fce0008000f00 */
.L_x_121:
[----:B-1----:R1:W2:Y:S02]  /*7110*/  SYNCS.PHASECHK.TRANS64.TRYWAIT P0, [R0+URZ+0xb0], R3 ;  /* 0x0000b003000075a7 */ /* 0x0022a400080011ff */
[----:B--2---:R-:W-:Y:S05]  /*7120*/  @!P0 NANOSLEEP.SYNCS 0x989680 ;  /* 0x009896800000895d */ /* 0x004fea0003900000 */
[----:B------:R-:W2:Y:S02]  /*7130*/  @!P0 SYNCS.PHASECHK.TRANS64 P0, [R0+URZ+0xb0], R3 ;  /* 0x0000b003000085a7 */ /* 0x000ea400080010ff */
[----:B--2---:R-:W-:Y:S05]  /*7140*/  @!P0 BRA `(.L_x_121) ;  /* 0xfffffffc00f08947 */ /* 0x004fea000383ffff */
[----:B------:R-:W-:Y:S05]  /*7150*/  BRA `(.L_x_49) ;  /* 0xffffffb8009c7947 */ /* 0x000fea000383ffff */
.L_x_57:
[----:B-1----:R1:W2:Y:S02]  /*7160*/  SYNCS.PHASECHK.TRANS64.TRYWAIT P1, [R0+URZ+0xa0], R5 ;  /* 0x0000a005000075a7 */ /* 0x0022a400080211ff */
[----:B--2---:R-:W-:Y:S05]  /*7170*/  @!P1 NANOSLEEP.SYNCS 0x989680 ;  /* 0x009896800000995d */ /* 0x004fea0003900000 */
[----:B------:R-:W2:Y:S02]  /*7180*/  @!P1 SYNCS.PHASECHK.TRANS64 P1, [R0+URZ+0xa0], R5 ;  /* 0x0000a005000095a7 */ /* 0x000ea400080210ff */
[----:B--2---:R-:W-:Y:S05]  /*7190*/  @!P1 BRA `(.L_x_57) ;  /* 0xfffffffc00f09947 */ /* 0x004fea000383ffff */
[----:B------:R-:W-:Y:S05]  /*71a0*/  BRA `(.L_x_122) ;  /* 0xffffffc0000c7947 */ /* 0x000fea000383ffff */
.L_x_58:
[----:B------:R-:W-:-:S07]  /*71b0*/  MOV R3, UR7 ;  /* 0x0000000700037c02 */ /* 0x000fce0008000f00 */
.L_x_123:
[----:B-1----:R1:W2:Y:S02]  /*71c0*/  SYNCS.PHASECHK.TRANS64.TRYWAIT P0, [R3+URZ+0xe0], R0 ;  /* 0x0000e000030075a7 */ /* 0x0022a400080011ff */
[----:B--2---:R-:W-:Y:S05]  /*71d0*/  @!P0 NANOSLEEP.SYNCS 0x989680 ;  /* 0x009896800000895d */ /* 0x004fea0003900000 */
[----:B------:R-:W2:Y:S02]  /*71e0*/  @!P0 SYNCS.PHASECHK.TRANS64 P0, [R3+URZ+0xe0], R0 ;  /* 0x0000e000030085a7 */ /* 0x000ea400080010ff */
[----:B--2---:R-:W-:Y:S05]  /*71f0*/  @!P0 BRA `(.L_x_123) ;  /* 0xfffffffc00f08947 */ /* 0x004fea000383ffff */
[----:B------:R-:W-:Y:S05]  /*7200*/  BRA `(.L_x_124) ;  /* 0xffffffc000447947 */ /* 0x000fea000383ffff */
.L_x_61:
[----:B------:R-:W-:Y:S07]  /*7210*/  MOV R0, UR6 ;  /* 0x0000000600007c02 */ /* 0x000fee0008000f00 */
.L_x_125:
[----:B-1----:R1:W2:Y:S02]  /*7220*/  SYNCS.PHASECHK.TRANS64.TRYWAIT P0, [R0+URZ], R3 ;  /* 0x00000003000075a7 */ /* 0x0022a400080011ff */
[----:B--2---:R-:W-:Y:S05]  /*7230*/  @!P0 NANOSLEEP.SYNCS 0x989680 ;  /* 0x009896800000895d */ /* 0x004fea0003900000 */
[----:B------:R-:W2:Y:S02]  /*7240*/  @!P0 SYNCS.PHASECHK.TRANS64 P0, [R0+URZ], R3 ;  /* 0x00000003000085a7 */ /* 0x000ea400080010ff */
[----:B--2---:R-:W-:Y:S05]  /*7250*/  @!P0 BRA `(.L_x_125) ;  /* 0xfffffffc00f08947 */ /* 0x004fea000383ffff */
[----:B------:R-:W-:Y:S05]  /*7260*/  BRA `(.L_x_60) ;  /* 0xffffffc000607947 */ /* 0x000fea000383ffff */
.L_x_64:
[----:B------:R-:W-:-:S07]  /*7270*/  MOV R0, UR6 ;  /* 0x0000000600007c02 */ /* 0x000fce0008000f00 */
.L_x_126:
[----:B--2---:R2:W4:Y:S02]  /*7280*/  SYNCS.PHASECHK.TRANS64.TRYWAIT P0, [R0+URZ], R3 ;  /* 0x00000003000075a7 */ /* 0x00452400080011ff */
[----:B----4-:R-:W-:Y:S05]  /*7290*/  @!P0 NANOSLEEP.SYNCS 0x989680 ;  /* 0x009896800000895d */ /* 0x010fea0003900000 */
[----:B------:R-:W4:Y:S02]  /*72a0*/  @!P0 SYNCS.PHASECHK.TRANS64 P0, [R0+URZ], R3 ;  /* 0x00000003000085a7 */ /* 0x000f2400080010ff */
[----:B----4-:R-:W-:Y:S05]  /*72b0*/  @!P0 BRA `(.L_x_126) ;  /* 0xfffffffc00f08947 */ /* 0x010fea000383ffff */
[----:B------:R-:W-:Y:S05]  /*72c0*/  BRA `(.L_x_127) ;  /* 0xffffffc4003c7947 */ /* 0x000fea000383ffff */
.L_x_65:
[----:B------:R-:W-:-:S07]  /*72d0*/  MOV R0, UR6 ;  /* 0x0000000600007c02 */ /* 0x000fce0008000f00 */
.L_x_128:
[----:B-1----:R1:W2:Y:S02]  /*72e0*/  SYNCS.PHASECHK.TRANS64.TRYWAIT P0, [R0+URZ], R3 ;  /* 0x00000003000075a7 */ /* 0x0022a400080011ff */
[----:B--2---:R-:W-:Y:S05]  /*72f0*/  @!P0 NANOSLEEP.SYNCS 0x989680 ;  /* 0x009896800000895d */ /* 0x004fea0003900000 */
[----:B------:R-:W2:Y:S02]  /*7300*/  @!P0 SYNCS.PHASECHK.TRANS64 P0, [R0+URZ], R3 ;  /* 0x00000003000085a7 */ /* 0x000ea400080010ff */
[----:B--2---:R-:W-:Y:S05]  /*7310*/  @!P0 BRA `(.L_x_128) ;  /* 0xfffffffc00f08947 */ /* 0x004fea000383ffff */
[----:B------:R-:W-:Y:S05]  /*7320*/  BRA `(.L_x_129) ;  /* 0xffffffc400487947 */ /* 0x000fea000383ffff */
.L_x_66:
[----:B------:R-:W-:-:S07]  /*7330*/  MOV R0, UR6 ;  /* 0x0000000600007c02 */ /* 0x000fce0008000f00 */
.L_x_130:
[----:B-1----:R1:W2:Y:S02]  /*7340*/  SYNCS.PHASECHK.TRANS64.TRYWAIT P0, [R0+URZ], R3 ;  /* 0x00000003000075a7 */ /* 0x0022a400080011ff */
[----:B--2---:R-:W-:Y:S05]  /*7350*/  @!P0 NANOSLEEP.SYNCS 0x989680 ;  /* 0x009896800000895d */ /* 0x004fea0003900000 */
[----:B------:R-:W2:Y:S02]  /*7360*/  @!P0 SYNCS.PHASECHK.TRANS64 P0, [R0+URZ], R3 ;  /* 0x00000003000085a7 */ /* 0x000ea400080010ff */
[----:B--2---:R-:W-:Y:S05]  /*7370*/  @!P0 BRA `(.L_x_130) ;  /* 0xfffffffc00f08947 */ /* 0x004fea000383ffff */
[----:B------:R-:W-:Y:S05]  /*7380*/  BRA `(.L_x_131) ;  /* 0xffffffc400547947 */ /* 0x000fea000383ffff */
.L_x_67:
[----:B------:R-:W-:-:S07]  /*7390*/  MOV R0, UR7 ;  /* 0x0000000700007c02 */ /* 0x000fce0008000f00 */
.L_x_132:
[----:B-1----:R1:W2:Y:S02]  /*73a0*/  SYNCS.PHASECHK.TRANS64.TRYWAIT P0, [R0+URZ], R3 ;  /* 0x00000003000075a7 */ /* 0x0022a400080011ff */
[----:B--2---:R-:W-:Y:S05]  /*73b0*/  @!P0 NANOSLEEP.SYNCS 0x989680 ;  /* 0x009896800000895d */ /* 0x004fea0003900000 */
[----:B------:R-:W2:Y:S02]  /*73c0*/  @!P0 SYNCS.PHASECHK.TRANS64 P0, [R0+URZ], R3 ;  /* 0x00000003000085a7 */ /* 0x000ea400080010ff */
[----:B--2---:R-:W-:Y:S05]  /*73d0*/  @!P0 BRA `(.L_x_132) ;  /* 0xfffffffc00f08947 */ /* 0x004fea000383ffff */
[----:B------:R-:W-:Y:S05]  /*73e0*/  BRA `(.L_x_133) ;  /* 0xffffffc400607947 */ /* 0x000fea000383ffff */
.L_x_72:
[----:B---3--:R3:W1:Y:S02]  /*73f0*/  SYNCS.PHASECHK.TRANS64.TRYWAIT P0, [R0+URZ+0xa0], R3 ;  /* 0x0000a003000075a7 */ /* 0x00866400080011ff */
[----:B-1----:R-:W-:Y:S05]  /*7400*/  @!P0 NANOSLEEP.SYNCS 0x989680 ;  /* 0x009896800000895d */ /* 0x002fea0003900000 */
[----:B------:R-:W1:Y:S02]  /*7410*/  @!P0 SYNCS.PHASECHK.TRANS64 P0, [R0+URZ+0xa0], R3 ;  /* 0x0000a003000085a7 */ /* 0x000e6400080010ff */
[----:B-1----:R-:W-:Y:S05]  /*7420*/  @!P0 BRA `(.L_x_72) ;  /* 0xfffffffc00f08947 */ /* 0x002fea000383ffff */
[----:B------:R-:W-:Y:S05]  /*7430*/  BRA `(.L_x_134) ;  /* 0xffffffc8005c7947 */ /* 0x000fea000383ffff */
.L_x_75:
[----:B------:R-:W-:Y:S07]  /*7440*/  MOV R0, UR6 ;  /* 0x0000000600007c02 */ /* 0x000fee0008000f00 */
.L_x_135:
[----:B-1----:R1:W3:Y:S02]  /*7450*/  SYNCS.PHASECHK.TRANS64.TRYWAIT P0, [R0+URZ+0x98], R3 ;  /* 0x00009803000075a7 */ /* 0x0022e400080011ff */
[----:B---3--:R-:W-:Y:S05]  /*7460*/  @!P0 NANOSLEEP.SYNCS 0x989680 ;  /* 0x009896800000895d */ /* 0x008fea0003900000 */
[----:B------:R-:W3:Y:S02]  /*7470*/  @!P0 SYNCS.PHASECHK.TRANS64 P0, [R0+URZ+0x98], R3 ;  /* 0x00009803000085a7 */ /* 0x000ee400080010ff */
[----:B---3--:R-:W-:Y:S05]  /*7480*/  @!P0 BRA `(.L_x_135) ;  /* 0xfffffffc00f08947 */ /* 0x008fea000383ffff */
[----:B------:R-:W-:Y:S05]  /*7490*/  BRA `(.L_x_74) ;  /* 0xffffffcc00487947 */ /* 0x000fea000383ffff */
.L_x_78:
[----:B------:R-:W-:Y:S07]  /*74a0*/  MOV R3, UR6 ;  /* 0x0000000600037c02 */ /* 0x000fee0008000f00 */
.L_x_136:
[----:B-1----:R1:W2:Y:S02]  /*74b0*/  SYNCS.PHASECHK.TRANS64.TRYWAIT P2, [R3+URZ+0x88], R26 ;  /* 0x0000881a030075a7 */ /* 0x0022a400080411ff */
[----:B--2---:R-:W-:Y:S05]  /*74c0*/  @!P2 NANOSLEEP.SYNCS 0x989680 ;  /* 0x009896800000a95d */ /* 0x004fea0003900000 */
[----:B------:R-:W2:Y:S02]  /*74d0*/  @!P2 SYNCS.PHASECHK.TRANS64 P2, [R3+URZ+0x88], R26 ;  /* 0x0000881a0300a5a7 */ /* 0x000ea400080410ff */
[----:B--2---:R-:W-:Y:S05]  /*74e0*/  @!P2 BRA `(.L_x_136) ;  /* 0xfffffffc00f0a947 */ /* 0x004fea000383ffff */
[----:B------:R-:W-:Y:S05]  /*74f0*/  BRA `(.L_x_137) ;  /* 0xffffffcc00dc7947 */ /* 0x000fea000383ffff */
.L_x_81:
[----:B--2---:R2:W4:Y:S02]  /*7500*/  SYNCS.PHASECHK.TRANS64.TRYWAIT P0, [R0+URZ+0xa0], R3 ;  /* 0x0000a003000075a7 */ /* 0x00452400080011ff */
[----:B----4-:R-:W-:Y:S05]  /*7510*/  @!P0 NANOSLEEP.SYNCS 0x989680 ;  /* 0x009896800000895d */ /* 0x010fea0003900000 */
[----:B------:R-:W4:Y:S02]  /*7520*/  @!P0 SYNCS.PHASECHK.TRANS64 P0, [R0+URZ+0xa0], R3 ;  /* 0x0000a003000085a7 */ /* 0x000f2400080010ff */
[----:B----4-:R-:W-:Y:S05]  /*7530*/  @!P0 BRA `(.L_x_81) ;  /* 0xfffffffc00f08947 */ /* 0x010fea000383ffff */
[----:B------:R-:W-:Y:S05]  /*7540*/  BRA `(.L_x_138) ;  /* 0xffffffd4002c7947 */ /* 0x000fea000383ffff */
.L_x_92:
[----:B-1----:R-:W-:Y:S04]  /*7550*/  MOV R0, UR43 ;  /* 0x0000002b00007c02 */ /* 0x002fe80008000f00 */
[----:B------:R1:W2:Y:S03]  /*7560*/  SYNCS.PHASECHK.TRANS64.TRYWAIT P1, [R0+URZ+0x80], R3 ;  /* 0x00008003000075a7 */ /* 0x0002a600080211ff */
[----:B--2---:R-:W-:Y:S05]  /*7570*/  @!P1 NANOSLEEP.SYNCS 0x989680 ;  /* 0x009896800000995d */ /* 0x004fea0003900000 */
[----:B------:R-:W2:Y:S02]  /*7580*/  @!P1 SYNCS.PHASECHK.TRANS64 P1, [R0+URZ+0x80], R3 ;  /* 0x00008003000095a7 */ /* 0x000ea400080210ff */
[----:B--2---:R-:W-:Y:S05]  /*7590*/  @!P1 BRA `(.L_x_92) ;  /* 0xfffffffc00ec9947 */ /* 0x004fea000383ffff */
[----:B------:R-:W-:Y:S05]  /*75a0*/  BRA `(.L_x_91) ;  /* 0xffffffe000287947 */ /* 0x000fea000383ffff */
.L_x_94:
[----:B------:R1:W1:Y:S02]  /*75b0*/  SYNCS.PHASECHK.TRANS64.TRYWAIT P1, [R156+URZ+0xc0], R5 ;  /* 0x0000c0059c0075a7 */ /* 0x00026400080211ff */
[----:B-1----:R-:W-:Y:S05]  /*75c0*/  @!P1 NANOSLEEP.SYNCS 0x989680 ;  /* 0x009896800000995d */ /* 0x002fea0003900000 */
[----:B------:R-:W1:Y:S02]  /*75d0*/  @!P1 SYNCS.PHASECHK.TRANS64 P1, [R156+URZ+0xc0], R5 ;  /* 0x0000c0059c0095a7 */ /* 0x000e6400080210ff */
[----:B-1----:R-:W-:Y:S05]  /*75e0*/  @!P1 BRA `(.L_x_94) ;  /* 0xfffffffc00f09947 */ /* 0x002fea000383ffff */
[----:B------:R-:W-:Y:S05]  /*75f0*/  BRA `(.L_x_93) ;  /* 0xffffffe0006c7947 */ /* 0x000fea000383ffff */
        .weak           $__internal_0_$__cuda_sm10x_tcgen05_guardrail_trap_col_being_dealloced_not_returned_by_alloc
        .type           $__internal_0_$__cuda_sm10x_tcgen05_guardrail_trap_col_being_dealloced_not_returned_by_alloc,@function
        .size           $__internal_0_$__cuda_sm10x_tcgen05_guardrail_trap_col_being_dealloced_not_returned_by_alloc,($__internal_1_$__cuda_sm10x_tcgen05_guardrail_trap_phase_invalid_during_alloc - $__internal_0_$__cuda_sm10x_tcgen05_guardrail_trap_col_being_dealloced_not_returned_by_alloc)
$__internal_0_$__cuda_sm10x_tcgen05_guardrail_trap_col_being_dealloced_not_returned_by_alloc:
[----:B------:R-:W-:Y:S05]  /*7600*/  BPT.TRAP 0x1 ;  /* 0x000000040000795c */ /* 0x000fea0000300000 */
[----:B------:R-:W-:-:S04]  /*7610*/  HFMA2 R3, -RZ, RZ, 0, 0 ;  /* 0x00000000ff037431 */ /* 0x000fc800000001ff */
[----:B------:R-:W-:Y:S05]  /*7620*/  RET.REL.NODEC R2 `(_ZN7cutlass13device_kernelINS_4gemm6kernel13GemmUniversalIN4cute5tupleIJiiiiEEENS1_10collective13CollectiveMmaINS1_35MainloopSm100TmaUmmaWarpSpecializedILi8ELi2ELi4ENS5_IJNS4_1CILi1EEESB_SB_EEEEENS5_IJNSA_ILi128EEENSA_ILi64EEESE_EEENS_12float_e4m3_tENS5_IJlSB_lEEESH_SI_NS4_8TiledMMAINS4_8MMA_AtomIJNS4_10MMA_TraitsINS4_19SM100_MMA_F8F6F4_SSEJSH_SH_fSE_SF_NS4_17integral_constantINS4_4UMMA5MajorELSP_0EEESQ_NSN_INSO_7ScaleInELSR_0EEESS_EEEEEENS4_6LayoutISC_NS5_IJNSA_ILi0EEESW_SW_EEEEENS5_IJNS4_10UnderscoreESZ_SZ_EEEEENS4_13SM90_TMA_LOADENS4_14ComposedLayoutINS4_7SwizzleILi3ELi4ELi3EEENS4_18smem_ptr_flag_bitsILi8EEENSV_INS5_IJNSA_ILi8EEESE_EEENS5_IJSE_SB_EEEEEEEvNS4_8identityES12_S1C_vS1D_EENS_8epilogue10collective18CollectiveEpilogueINS1F_23Sm100TmaWarpSpecializedILi1ELi1ELi64ELb0ELb0EEEJSG_NS5_IJNSV_ISE_SB_EENSV_ISF_SB_EEEEESH_SI_SH_SI_NS1F_6fusion15FusionCallbacksIS1J_NS1N_17LinearCombinationISH_fSH_fLNS_15FloatRoundStyleE2EEESG_S1M_JEEENS4_5SM1004TMEM4LOAD26SM100_TMEM_LOAD_32dp32b64xES12_NS13_INS14_ILi2ELi4ELi3EEES17_NSV_INS5_IJS18_SF_EEENS5_IJSF_SB_EEEEEEENS4_39AutoVectorizingCopyWithAssumedAlignmentILi128EEENS4_14SM90_TMA_STOREES21_S23_S23_EEEvvEEEEvNT_6ParamsE) ;  /* 0xffffff8802747950 */ /* 0x000fea0003c3ffff */
        .weak           $__internal_1_$__cuda_sm10x_tcgen05_guardrail_trap_phase_invalid_during_alloc
        .type           $__internal_1_$__cuda_sm10x_tcgen05_guardrail_trap_phase_invalid_during_alloc,@function
        .size           $__internal_1_$__cuda_sm10x_tcgen05_guardrail_trap_phase_invalid_during_alloc,($__internal_2_$__cuda_sm10x_tcgen05_guardrail_trap_unallocated_columns_being_dealloced - $__internal_1_$__cuda_sm10x_tcgen05_guardrail_trap_phase_invalid_during_alloc)
$__internal_1_$__cuda_sm10x_tcgen05_guardrail_trap_phase_invalid_during_alloc:
[----:B------:R-:W-:Y:S05]  /*7630*/  BPT.TRAP 0x1 ;  /* 0x000000040000795c */ /* 0x000fea0000300000 */
[----:B------:R-:W-:-:S04]  /*7640*/  MOV R3, 0x0 ;  /* 0x0000000000037802 */ /* 0x000fc80000000f00 */
[----:B------:R-:W-:Y:S05]  /*7650*/  RET.REL.NODEC R2 `(_ZN7cutlass13device_kernelINS_4gemm6kernel13GemmUniversalIN4cute5tupleIJiiiiEEENS1_10collective13CollectiveMmaINS1_35MainloopSm100TmaUmmaWarpSpecializedILi8ELi2ELi4ENS5_IJNS4_1CILi1EEESB_SB_EEEEENS5_IJNSA_ILi128EEENSA_ILi64EEESE_EEENS_12float_e4m3_tENS5_IJlSB_lEEESH_SI_NS4_8TiledMMAINS4_8MMA_AtomIJNS4_10MMA_TraitsINS4_19SM100_MMA_F8F6F4_SSEJSH_SH_fSE_SF_NS4_17integral_constantINS4_4UMMA5MajorELSP_0EEESQ_NSN_INSO_7ScaleInELSR_0EEESS_EEEEEENS4_6LayoutISC_NS5_IJNSA_ILi0EEESW_SW_EEEEENS5_IJNS4_10UnderscoreESZ_SZ_EEEEENS4_13SM90_TMA_LOADENS4_14ComposedLayoutINS4_7SwizzleILi3ELi4ELi3EEENS4_18smem_ptr_flag_bitsILi8EEENSV_INS5_IJNSA_ILi8EEESE_EEENS5_IJSE_SB_EEEEEEEvNS4_8identityES12_S1C_vS1D_EENS_8epilogue10collective18CollectiveEpilogueINS1F_23Sm100TmaWarpSpecializedILi1ELi1ELi64ELb0ELb0EEEJSG_NS5_IJNSV_ISE_SB_EENSV_ISF_SB_EEEEESH_SI_SH_SI_NS1F_6fusion15FusionCallbacksIS1J_NS1N_17LinearCombinationISH_fSH_fLNS_15FloatRoundStyleE2EEESG_S1M_JEEENS4_5SM1004TMEM4LOAD26SM100_TMEM_LOAD_32dp32b64xES12_NS13_INS14_ILi2ELi4ELi3EEES17_NSV_INS5_IJS18_SF_EEENS5_IJSF_SB_EEEEEEENS4_39AutoVectorizingCopyWithAssumedAlignmentILi128EEENS4_14SM90_TMA_STOREES21_S23_S23_EEEvvEEEEvNT_6ParamsE) ;  /* 0xffffff8802687950 */ /* 0x000fea0003c3ffff */
        .weak           $__internal_2_$__cuda_sm10x_tcgen05_guardrail_trap_unallocated_columns_being_dealloced
        .type           $__internal_2_$__cuda_sm10x_tcgen05_guardrail_trap_unallocated_columns_being_dealloced,@function
        .size           $__internal_2_$__cuda_sm10x_tcgen05_guardrail_trap_unallocated_columns_being_dealloced,(.L_x_140 - $__internal_2_$__cuda_sm10x_tcgen05_guardrail_trap_unallocated_columns_being_dealloced)
$__internal_2_$__cuda_sm10x_tcgen05_guardrail_trap_unallocated_columns_being_dealloced:
[----:B------:R-:W-:Y:S05]  /*7660*/  BPT.TRAP 0x1 ;  /* 0x000000040000795c */ /* 0x000fea0000300000 */
[----:B------:R-:W-:-:S04]  /*7670*/  HFMA2 R3, -RZ, RZ, 0, 0 ;  /* 0x00000000ff037431 */ /* 0x000fc800000001ff */
[----:B------:R-:W-:Y:S05]  /*7680*/  RET.REL.NODEC R2 `(_ZN7cutlass13device_kernelINS_4gemm6kernel13GemmUniversalIN4cute5tupleIJiiiiEEENS1_10collective13CollectiveMmaINS1_35MainloopSm100TmaUmmaWarpSpecializedILi8ELi2ELi4ENS5_IJNS4_1CILi1EEESB_SB_EEEEENS5_IJNSA_ILi128EEENSA_ILi64EEESE_EEENS_12float_e4m3_tENS5_IJlSB_lEEESH_SI_NS4_8TiledMMAINS4_8MMA_AtomIJNS4_10MMA_TraitsINS4_19SM100_MMA_F8F6F4_SSEJSH_SH_fSE_SF_NS4_17integral_constantINS4_4UMMA5MajorELSP_0EEESQ_NSN_INSO_7ScaleInELSR_0EEESS_EEEEEENS4_6LayoutISC_NS5_IJNSA_ILi0EEESW_SW_EEEEENS5_IJNS4_10UnderscoreESZ_SZ_EEEEENS4_13SM90_TMA_LOADENS4_14ComposedLayoutINS4_7SwizzleILi3ELi4ELi3EEENS4_18smem_ptr_flag_bitsILi8EEENSV_INS5_IJNSA_ILi8EEESE_EEENS5_IJSE_SB_EEEEEEEvNS4_8identityES12_S1C_vS1D_EENS_8epilogue10collective18CollectiveEpilogueINS1F_23Sm100TmaWarpSpecializedILi1ELi1ELi64ELb0ELb0EEEJSG_NS5_IJNSV_ISE_SB_EENSV_ISF_SB_EEEEESH_SI_SH_SI_NS1F_6fusion15FusionCallbacksIS1J_NS1N_17LinearCombinationISH_fSH_fLNS_15FloatRoundStyleE2EEESG_S1M_JEEENS4_5SM1004TMEM4LOAD26SM100_TMEM_LOAD_32dp32b64xES12_NS13_INS14_ILi2ELi4ELi3EEES17_NSV_INS5_IJS18_SF_EEENS5_IJSF_SB_EEEEEEENS4_39AutoVectorizingCopyWithAssumedAlignmentILi128EEENS4_14SM90_TMA_STOREES21_S23_S23_EEEvvEEEEvNT_6ParamsE) ;  /* 0xffffff88025c7950 */ /* 0x000fea0003c3ffff */
.L_x_139:
[----:B------:R-:W-:-:S00]  /*7690*/  BRA `(.L_x_139) ;  /* 0xfffffffc00fc7947 */ /* 0x000fc0000383ffff */
[----:B------:R-:W-:-:S00]  /*76a0*/  NOP ;  /* 0x0000000000007918 */ /* 0x000fc00000000000 */
        /* <DEDUP_REMOVED lines=13> */
.L_x_140:


//--------------------- .nv.global.init           --------------------------
	.section	.nv.global.init,"aw",@progbits
.nv.global.init:
	.type		$str$27,@object
	.size		$str$27,($str$28 - $str$27)
$str$27:
        /*0000*/ 	.byte	0x28, 0x61, 0x64, 0x64, 0x72, 0x65, 0x73, 0x73, 0x20, 0x26, 0x20, 0x6d, 0x61, 0x73, 0x6b, 0x29
        /*0010*/ 	.byte	0x20, 0x3d, 0x3d, 0x20, 0x30, 0x00
	.type		$str$28,@object
	.size		$str$28,($str$26 - $str$28)
$str$28:
        /*0016*/ 	.byte	0x2f, 0x74, 0x6d, 0x70, 0x2f, 0x63, 0x75, 0x74, 0x6c, 0x61, 0x73, 0x73, 0x5f, 0x73, 0x77, 0x65
        /*0026*/ 	.byte	0x65, 0x70, 0x5f, 0x73, 0x72, 0x63, 0x2f, 0x69, 0x6e, 0x63, 0x6c, 0x75, 0x64, 0x65, 0x2f, 0x63
        /*0036*/ 	.byte	0x75, 0x74, 0x65, 0x2f, 0x70, 0x6f, 0x69, 0x6e, 0x74, 0x65, 0x72, 0x5f, 0x66, 0x6c, 0x61, 0x67
        /*0046*/ 	.byte	0x67, 0x65, 0x64, 0x2e, 0x68, 0x70, 0x70, 0x00
	.type		$str$26,@object
	.size		$str$26,($str$25 - $str$26)
$str$26:
        /*004e*/ 	.byte	0x2f, 0x74, 0x6d, 0x70, 0x2f, 0x63, 0x75, 0x74, 0x6c, 0x61, 0x73, 0x73, 0x5f, 0x73, 0x77, 0x65
        /*005e*/ 	.byte	0x65, 0x70, 0x5f, 0x73, 0x72, 0x63, 0x2f, 0x69, 0x6e, 0x63, 0x6c, 0x75, 0x64, 0x65, 0x2f, 0x63
        /*006e*/ 	.byte	0x75, 0x74, 0x65, 0x2f, 0x61, 0x74, 0x6f, 0x6d, 0x2f, 0x63, 0x6f, 0x70, 0x79, 0x5f, 0x74, 0x72
        /*007e*/ 	.byte	0x61, 0x69, 0x74, 0x73, 0x5f, 0x73, 0x6d, 0x31, 0x30, 0x30, 0x2e, 0x68, 0x70, 0x70, 0x00
	.type		$str$25,@object
	.size		$str$25,(__unnamed_1 - $str$25)
$str$25:
        /*008d*/ 	.byte	0x28, 0x28, 0x75, 0x69, 0x6e, 0x74, 0x33, 0x32, 0x5f, 0x74, 0x28, 0x74, 0x68, 0x72, 0x65, 0x61
        /*009d*/ 	.byte	0x64, 0x49, 0x64, 0x78, 0x2e, 0x78, 0x29, 0x20, 0x2f, 0x20, 0x33, 0x32, 0x29, 0x20, 0x25, 0x20
        /*00ad*/ 	.byte	0x34, 0x29, 0x20, 0x3d, 0x3d, 0x20, 0x28, 0x28, 0x28, 0x74, 0x6d, 0x65, 0x6d, 0x5f, 0x61, 0x64
        /*00bd*/ 	.byte	0x64, 0x72, 0x20, 0x3e, 0x3e, 0x20, 0x31, 0x36, 0x29, 0x20, 0x2f, 0x20, 0x33, 0x32, 0x29, 0x20
        /*00cd*/ 	.byte	0x25, 0x20, 0x34, 0x29, 0x00
	.type		__unnamed_1,@object
	.size		__unnamed_1,(__unnamed_2 - __unnamed_1)
__unnamed_1:
        /*00d2*/ 	.byte	0x61, 0x75, 0x74, 0x6f, 0x20, 0x63, 0x75, 0x74, 0x65, 0x3a, 0x3a, 0x61, 0x73, 0x5f, 0x70, 0x6f
        /* <DEDUP_REMOVED lines=24> */
        /*0262*/ 	.byte	0x43, 0x3c, 0x38, 0x31, 0x39, 0x32, 0x3e, 0x3e, 0x3e, 0x3e, 0x5d, 0x00
	.type		__unnamed_2,@object
	.size		__unnamed_2,(.L_2 - __unnamed_2)
__unnamed_2:
        /* <DEDUP_REMOVED lines=42> */
        /*050e*/ 	.byte	0x3e, 0x3e, 0x3e, 0x3e, 0x5d, 0x00
.L_2:


//--------------------- .nv.shared._ZN7cutlass13device_kernelINS_4gemm6kernel13GemmUniversalIN4cute5tupleIJiiiiEEENS1_10collective13CollectiveMmaINS1_35MainloopSm100TmaUmmaWarpSpecializedILi8ELi2ELi4ENS5_IJNS4_1CILi1EEESB_SB_EEEEENS5_IJNSA_ILi128EEENSA_ILi64EEESE_EEENS_12float_e4m3_tENS5_IJlSB_lEEESH_SI_NS4_8TiledMMAINS4_8MMA_AtomIJNS4_10MMA_TraitsINS4_19SM100_MMA_F8F6F4_SSEJSH_SH_fSE_SF_NS4_17integral_constantINS4_4UMMA5MajorELSP_0EEESQ_NSN_INSO_7ScaleInELSR_0EEESS_EEEEEENS4_6LayoutISC_NS5_IJNSA_ILi0EEESW_SW_EEEEENS5_IJNS4_10UnderscoreESZ_SZ_EEEEENS4_13SM90_TMA_LOADENS4_14ComposedLayoutINS4_7SwizzleILi3ELi4ELi3EEENS4_18smem_ptr_flag_bitsILi8EEENSV_INS5_IJNSA_ILi8EEESE_EEENS5_IJSE_SB_EEEEEEEvNS4_8identityES12_S1C_vS1D_EENS_8epilogue10collective18CollectiveEpilogueINS1F_23Sm100TmaWarpSpecializedILi1ELi1ELi64ELb0ELb0EEEJSG_NS5_IJNSV_ISE_SB_EENSV_ISF_SB_EEEEESH_SI_SH_SI_NS1F_6fusion15FusionCallbacksIS1J_NS1N_17LinearCombinationISH_fSH_fLNS_15FloatRoundStyleE2EEESG_S1M_JEEENS4_5SM1004TMEM4LOAD26SM100_TMEM_LOAD_32dp32b64xES12_NS13_INS14_ILi2ELi4ELi3EEES17_NSV_INS5_IJS18_SF_EEENS5_IJSF_SB_EEEEEEENS4_39AutoVectorizingCopyWithAssumedAlignmentILi128EEENS4_14SM90_TMA_STOREES21_S23_S23_EEEvvEEEEvNT_6ParamsE --------------------------
	.section	.nv.shared._ZN7cutlass13device_kernelINS_4gemm6kernel13GemmUniversalIN4cute5tupleIJiiiiEEENS1_10collective13CollectiveMmaINS1_35MainloopSm100TmaUmmaWarpSpecializedILi8ELi2ELi4ENS5_IJNS4_1CILi1EEESB_SB_EEEEENS5_IJNSA_ILi128EEENSA_ILi64EEESE_EEENS_12float_e4m3_tENS5_IJlSB_lEEESH_SI_NS4_8TiledMMAINS4_8MMA_AtomIJNS4_10MMA_TraitsINS4_19SM100_MMA_F8F6F4_SSEJSH_SH_fSE_SF_NS4_17integral_constantINS4_4UMMA5MajorELSP_0EEESQ_NSN_INSO_7ScaleInELSR_0EEESS_EEEEEENS4_6LayoutISC_NS5_IJNSA_ILi0EEESW_SW_EEEEENS5_IJNS4_10UnderscoreESZ_SZ_EEEEENS4_13SM90_TMA_LOADENS4_14ComposedLayoutINS4_7SwizzleILi3ELi4ELi3EEENS4_18smem_ptr_flag_bitsILi8EEENSV_INS5_IJNSA_ILi8EEESE_EEENS5_IJSE_SB_EEEEEEEvNS4_8identityES12_S1C_vS1D_EENS_8epilogue10collective18CollectiveEpilogueINS1F_23Sm100TmaWarpSpecializedILi1ELi1ELi64ELb0ELb0EEEJSG_NS5_IJNSV_ISE_SB_EENSV_ISF_SB_EEEEESH_SI_SH_SI_NS1F_6fusion15FusionCallbacksIS1J_NS1N_17LinearCombinationISH_fSH_fLNS_15FloatRoundStyleE2EEESG_S1M_JEEENS4_5SM1004TMEM4LOAD26SM100_TMEM_LOAD_32dp32b64xES12_NS13_INS14_ILi2ELi4ELi3EEES17_NSV_INS5_IJS18_SF_EEENS5_IJSF_SB_EEEEEEENS4_39AutoVectorizingCopyWithAssumedAlignmentILi128EEENS4_14SM90_TMA_STOREES21_S23_S23_EEEvvEEEEvNT_6ParamsE,"aw",@nobits
	.sectionflags	@""
	.align	16
	.zero		1024


//--------------------- .nv.shared.reserved.0     --------------------------
	.section	.nv.shared.reserved.0,"aw",@nobits
	.weak		__nv_reservedSMEM_offset_0_alias
	.size		__nv_reservedSMEM_offset_0_alias, 0, 64
	.other		__nv_reservedSMEM_offset_0_alias,@"STO_CUDA_RESERVED_SHARED STV_DEFAULT"
__nv_reservedSMEM_offset_0_alias:
	.zero		0
.nv.shared.reserved.0:
	.zero		64
	.weak		__nv_reservedSMEM_tcgen05_partition
	.type		__nv_reservedSMEM_tcgen05_partition,@object
	.size		__nv_reservedSMEM_tcgen05_partition,(.L_0 - __nv_reservedSMEM_tcgen05_partition)
__nv_reservedSMEM_tcgen05_partition:
	.zero		32
.L_0:


//--------------------- .nv.global                --------------------------
	.section	.nv.global,"aw",@nobits
.nv.global:
	.type		_ZN40_INTERNAL_3d23b3a0_4_k_cu_e8e67c99_231854cute1_E,@object
	.size		_ZN40_INTERNAL_3d23b3a0_4_k_cu_e8e67c99_231854cute1_E,(_ZN40_INTERNAL_3d23b3a0_4_k_cu_e8e67c99_231854cuda3std3__45__cpo6cbeginE - _ZN40_INTERNAL_3d23b3a0_4_k_cu_e8e67c99_231854cute1_E)
_ZN40_INTERNAL_3d23b3a0_4_k_cu_e8e67c99_231854cute1_E:
	.zero		1
	.type		_ZN40_INTERNAL_3d23b3a0_4_k_cu_e8e67c99_231854cuda3std3__45__cpo6cbeginE,@object
	.size		_ZN40_INTERNAL_3d23b3a0_4_k_cu_e8e67c99_231854cuda3std3__45__cpo6cbeginE,(_ZN40_INTERNAL_3d23b3a0_4_k_cu_e8e67c99_231854cuda3std3__48in_placeE - _ZN40_INTERNAL_3d23b3a0_4_k_cu_e8e67c99_231854cuda3std3__45__cpo6cbeginE)
_ZN40_INTERNAL_3d23b3a0_4_k_cu_e8e67c99_231854cuda3std3__45__cpo6cbeginE:
	.zero		1
	.type		_ZN40_INTERNAL_3d23b3a0_4_k_cu_e8e67c99_231854cuda3std3__48in_placeE,@object
	.size		_ZN40_INTERNAL_3d23b3a0_4_k_cu_e8e67c99_231854cuda3std3__48in_placeE,(_ZN40_INTERNAL_3d23b3a0_4_k_cu_e8e67c99_231854cuda3std6ranges3__45__cpo9iter_moveE - _ZN40_INTERNAL_3d23b3a0_4_k_cu_e8e67c99_231854cuda3std3__48in_placeE)
_ZN40_INTERNAL_3d23b3a0_4_k_cu_e8e67c99_231854cuda3std3__48in_placeE:
	.zero		1
	.type		_ZN40_INTERNAL_3d23b3a0_4_k_cu_e8e67c99_231854cuda3std6ranges3__45__cpo9iter_moveE,@object
	.size		_ZN40_INTERNAL_3d23b3a0_4_k_cu_e8e67c99_231854cuda3std6ranges3__45__cpo9iter_moveE,(_ZN40_INTERNAL_3d23b3a0_4_k_cu_e8e67c99_231854cuda3std3__45__cpo5beginE - _ZN40_INTERNAL_3d23b3a0_4_k_cu_e8e67c99_231854cuda3std6ranges3__45__cpo9iter_moveE)
_ZN40_INTERNAL_3d23b3a0_4_k_cu_e8e67c99_231854cuda3std6ranges3__45__cpo9iter_moveE:
	.zero		1
	.type		_ZN40_INTERNAL_3d23b3a0_4_k_cu_e8e67c99_231854cuda3std3__45__cpo5beginE,@object
	.size		_ZN40_INTERNAL_3d23b3a0_4_k_cu_e8e67c99_231854cuda3std3__45__cpo5beginE,(_ZN40_INTERNAL_3d23b3a0_4_k_cu_e8e67c99_231854cuda3std3__442_GLOBAL__N__3d23b3a0_4_k_cu_e8e67c99_231856ignoreE - _ZN40_INTERNAL_3d23b3a0_4_k_cu_e8e67c99_231854cuda3std3__45__cpo5beginE)
_ZN40_INTERNAL_3d23b3a0_4_k_cu_e8e67c99_231854cuda3std3__45__cpo5beginE:
	.zero		1
	.type		_ZN40_INTERNAL_3d23b3a0_4_k_cu_e8e67c99_231854cuda3std3__442_GLOBAL__N__3d23b3a0_4_k_cu_e8e67c99_231856ignoreE,@object
	.size		_ZN40_INTERNAL_3d23b3a0_4_k_cu_e8e67c99_231854cuda3std3__442_GLOBAL__N__3d23b3a0_4_k_cu_e8e67c99_231856ignoreE,(_ZN40_INTERNAL_3d23b3a0_4_k_cu_e8e67c99_231854cute7productE - _ZN40_INTERNAL_3d23b3a0_4_k_cu_e8e67c99_231854cuda3std3__442_GLOBAL__N__3d23b3a0_4_k_cu_e8e67c99_231856ignoreE)
_ZN40_INTERNAL_3d23b3a0_4_k_cu_e8e67c99_231854cuda3std3__442_GLOBAL__N__3d23b3a0_4_k_cu_e8e67c99_231856ignoreE:
	.zero		1
	.type		_ZN40_INTERNAL_3d23b3a0_4_k_cu_e8e67c99_231854cute7productE,@object
	.size		_ZN40_INTERNAL_3d23b3a0_4_k_cu_e8e67c99_231854cute7productE,(_ZN40_INTERNAL_3d23b3a0_4_k_cu_e8e67c99_231854cuda3std3__45__cpo3endE - _ZN40_INTERNAL_3d23b3a0_4_k_cu_e8e67c99_231854cute7productE)
_ZN40_INTERNAL_3d23b3a0_4_k_cu_e8e67c99_231854cute7productE:
	.zero		1
	.type		_ZN40_INTERNAL_3d23b3a0_4_k_cu_e8e67c99_231854cuda3std3__45__cpo3endE,@object
	.size		_ZN40_INTERNAL_3d23b3a0_4_k_cu_e8e67c99_231854cuda3std3__45__cpo3endE,(_ZN40_INTERNAL_3d23b3a0_4_k_cu_e8e67c99_231854cuda3std3__419piecewise_constructE - _ZN40_INTERNAL_3d23b3a0_4_k_cu_e8e67c99_231854cuda3std3__45__cpo3endE)
_ZN40_INTERNAL_3d23b3a0_4_k_cu_e8e67c99_231854cuda3std3__45__cpo3endE:
	.zero		1
	.type		_ZN40_INTERNAL_3d23b3a0_4_k_cu_e8e67c99_231854cuda3std3__419piecewise_constructE,@object
	.size		_ZN40_INTERNAL_3d23b3a0_4_k_cu_e8e67c99_231854cuda3std3__419piecewise_constructE,(_ZN40_INTERNAL_3d23b3a0_4_k_cu_e8e67c99_231854cuda3std3__45__cpo4cendE - _ZN40_INTERNAL_3d23b3a0_4_k_cu_e8e67c99_231854cuda3std3__419piecewise_constructE)
_ZN40_INTERNAL_3d23b3a0_4_k_cu_e8e67c99_231854cuda3std3__419piecewise_constructE:
	.zero		1
	.type		_ZN40_INTERNAL_3d23b3a0_4_k_cu_e8e67c99_231854cuda3std3__45__cpo4cendE,@object
	.size		_ZN40_INTERNAL_3d23b3a0_4_k_cu_e8e67c99_231854cuda3std3__45__cpo4cendE,(_ZN40_INTERNAL_3d23b3a0_4_k_cu_e8e67c99_231854cuda3std6ranges3__45__cpo4swapE - _ZN40_INTERNAL_3d23b3a0_4_k_cu_e8e67c99_231854cuda3std3__45__cpo4cendE)
_ZN40_INTERNAL_3d23b3a0_4_k_cu_e8e67c99_231854cuda3std3__45__cpo4cendE:
	.zero		1
	.type		_ZN40_INTERNAL_3d23b3a0_4_k_cu_e8e67c99_231854cuda3std6ranges3__45__cpo4swapE,@object
	.size		_ZN40_INTERNAL_3d23b3a0_4_k_cu_e8e67c99_231854cuda3std6ranges3__45__cpo4swapE,(.L_10 - _ZN40_INTERNAL_3d23b3a0_4_k_cu_e8e67c99_231854cuda3std6ranges3__45__cpo4swapE)
_ZN40_INTERNAL_3d23b3a0_4_k_cu_e8e67c99_231854cuda3std6ranges3__45__cpo4swapE:
	.zero		1
.L_10:


//--------------------- .nv.constant0._ZN7cutlass13device_kernelINS_4gemm6kernel13GemmUniversalIN4cute5tupleIJiiiiEEENS1_10collective13CollectiveMmaINS1_35MainloopSm100TmaUmmaWarpSpecializedILi8ELi2ELi4ENS5_IJNS4_1CILi1EEESB_SB_EEEEENS5_IJNSA_ILi128EEENSA_ILi64EEESE_EEENS_12float_e4m3_tENS5_IJlSB_lEEESH_SI_NS4_8TiledMMAINS4_8MMA_AtomIJNS4_10MMA_TraitsINS4_19SM100_MMA_F8F6F4_SSEJSH_SH_fSE_SF_NS4_17integral_constantINS4_4UMMA5MajorELSP_0EEESQ_NSN_INSO_7ScaleInELSR_0EEESS_EEEEEENS4_6LayoutISC_NS5_IJNSA_ILi0EEESW_SW_EEEEENS5_IJNS4_10UnderscoreESZ_SZ_EEEEENS4_13SM90_TMA_LOADENS4_14ComposedLayoutINS4_7SwizzleILi3ELi4ELi3EEENS4_18smem_ptr_flag_bitsILi8EEENSV_INS5_IJNSA_ILi8EEESE_EEENS5_IJSE_SB_EEEEEEEvNS4_8identityES12_S1C_vS1D_EENS_8epilogue10collective18CollectiveEpilogueINS1F_23Sm100TmaWarpSpecializedILi1ELi1ELi64ELb0ELb0EEEJSG_NS5_IJNSV_ISE_SB_EENSV_ISF_SB_EEEEESH_SI_SH_SI_NS1F_6fusion15FusionCallbacksIS1J_NS1N_17LinearCombinationISH_fSH_fLNS_15FloatRoundStyleE2EEESG_S1M_JEEENS4_5SM1004TMEM4LOAD26SM100_TMEM_LOAD_32dp32b64xES12_NS13_INS14_ILi2ELi4ELi3EEES17_NSV_INS5_IJS18_SF_EEENS5_IJSF_SB_EEEEEEENS4_39AutoVectorizingCopyWithAssumedAlignmentILi128EEENS4_14SM90_TMA_STOREES21_S23_S23_EEEvvEEEEvNT_6ParamsE --------------------------
	.section	.nv.constant0._ZN7cutlass13device_kernelINS_4gemm6kernel13GemmUniversalIN4cute5tupleIJiiiiEEENS1_10collective13CollectiveMmaINS1_35MainloopSm100TmaUmmaWarpSpecializedILi8ELi2ELi4ENS5_IJNS4_1CILi1EEESB_SB_EEEEENS5_IJNSA_ILi128EEENSA_ILi64EEESE_EEENS_12float_e4m3_tENS5_IJlSB_lEEESH_SI_NS4_8TiledMMAINS4_8MMA_AtomIJNS4_10MMA_TraitsINS4_19SM100_MMA_F8F6F4_SSEJSH_SH_fSE_SF_NS4_17integral_constantINS4_4UMMA5MajorELSP_0EEESQ_NSN_INSO_7ScaleInELSR_0EEESS_EEEEEENS4_6LayoutISC_NS5_IJNSA_ILi0EEESW_SW_EEEEENS5_IJNS4_10UnderscoreESZ_SZ_EEEEENS4_13SM90_TMA_LOADENS4_14ComposedLayoutINS4_7SwizzleILi3ELi4ELi3EEENS4_18smem_ptr_flag_bitsILi8EEENSV_INS5_IJNSA_ILi8EEESE_EEENS5_IJSE_SB_EEEEEEEvNS4_8identityES12_S1C_vS1D_EENS_8epilogue10collective18CollectiveEpilogueINS1F_23Sm100TmaWarpSpecializedILi1ELi1ELi64ELb0ELb0EEEJSG_NS5_IJNSV_ISE_SB_EENSV_ISF_SB_EEEEESH_SI_SH_SI_NS1F_6fusion15FusionCallbacksIS1J_NS1N_17LinearCombinationISH_fSH_fLNS_15FloatRoundStyleE2EEESG_S1M_JEEENS4_5SM1004TMEM4LOAD26SM100_TMEM_LOAD_32dp32b64xES12_NS13_INS14_ILi2ELi4ELi3EEES17_NSV_INS5_IJS18_SF_EEENS5_IJSF_SB_EEEEEEENS4_39AutoVectorizingCopyWithAssumedAlignmentILi128EEENS4_14SM90_TMA_STOREES21_S23_S23_EEEvvEEEEvNT_6ParamsE,"a",@progbits
	.sectionflags	@""
	.align	4
.nv.constant0._ZN7cutlass13device_kernelINS_4gemm6kernel13GemmUniversalIN4cute5tupleIJiiiiEEENS1_10collective13CollectiveMmaINS1_35MainloopSm100TmaUmmaWarpSpecializedILi8ELi2ELi4ENS5_IJNS4_1CILi1EEESB_SB_EEEEENS5_IJNSA_ILi128EEENSA_ILi64EEESE_EEENS_12float_e4m3_tENS5_IJlSB_lEEESH_SI_NS4_8TiledMMAINS4_8MMA_AtomIJNS4_10MMA_TraitsINS4_19SM100_MMA_F8F6F4_SSEJSH_SH_fSE_SF_NS4_17integral_constantINS4_4UMMA5MajorELSP_0EEESQ_NSN_INSO_7ScaleInELSR_0EEESS_EEEEEENS4_6LayoutISC_NS5_IJNSA_ILi0EEESW_SW_EEEEENS5_IJNS4_10UnderscoreESZ_SZ_EEEEENS4_13SM90_TMA_LOADENS4_14ComposedLayoutINS4_7SwizzleILi3ELi4ELi3EEENS4_18smem_ptr_flag_bitsILi8EEENSV_INS5_IJNSA_ILi8EEESE_EEENS5_IJSE_SB_EEEEEEEvNS4_8identityES12_S1C_vS1D_EENS_8epilogue10collective18CollectiveEpilogueINS1F_23Sm100TmaWarpSpecializedILi1ELi1ELi64ELb0ELb0EEEJSG_NS5_IJNSV_ISE_SB_EENSV_ISF_SB_EEEEESH_SI_SH_SI_NS1F_6fusion15FusionCallbacksIS1J_NS1N_17LinearCombinationISH_fSH_fLNS_15FloatRoundStyleE2EEESG_S1M_JEEENS4_5SM1004TMEM4LOAD26SM100_TMEM_LOAD_32dp32b64xES12_NS13_INS14_ILi2ELi4ELi3EEES17_NSV_INS5_IJS18_SF_EEENS5_IJSF_SB_EEEEEEENS4_39AutoVectorizingCopyWithAssumedAlignmentILi128EEENS4_14SM90_TMA_STOREES21_S23_S23_EEEvvEEEEvNT_6ParamsE:
	.zero		2944


//--------------------- SYMBOLS --------------------------

	.type		.nv.reservedSmem.offset0,@object
	.size		.nv.reservedSmem.offset0,0x4
	.type		.nv.reservedSmem.cap,@object
	.size		.nv.reservedSmem.cap,0x4
	.type		__assertfail,@function
